//
// Generated by NVIDIA NVVM Compiler
//
// Compiler Build ID: CL-36424714
// Cuda compilation tools, release 13.0, V13.0.88
// Based on NVVM 20.0.0
//

.version 9.0
.target sm_100
.address_size 64

	// .globl	_Z23BitBoard_cuda_kernel_b1iiPjS_S_S_S_lii
.global .align 8 .b8 dlocal[288];
.global .align 8 .b8 gdl[2879712];
// _ZZ23BitBoard_cuda_kernel_b1iiPjS_S_S_S_liiE4down has been demoted
// _ZZ23BitBoard_cuda_kernel_b1iiPjS_S_S_S_liiE4left has been demoted
// _ZZ23BitBoard_cuda_kernel_b1iiPjS_S_S_S_liiE5right has been demoted
// _ZZ23BitBoard_cuda_kernel_b1iiPjS_S_S_S_liiE6bitmap has been demoted
// _ZZ23BitBoard_cuda_kernel_b1iiPjS_S_S_S_liiE3sum has been demoted
// _ZZ23BitBoard_cuda_kernel_b1iiPjS_S_S_S_liiE4usum has been demoted
// _ZZ23BitBoard_cuda_kernel_b2iiPjS_S_S_S_lS_iiiiiiiE4down has been demoted
// _ZZ23BitBoard_cuda_kernel_b2iiPjS_S_S_S_lS_iiiiiiiE4left has been demoted
// _ZZ23BitBoard_cuda_kernel_b2iiPjS_S_S_S_lS_iiiiiiiE5right has been demoted
// _ZZ23BitBoard_cuda_kernel_b2iiPjS_S_S_S_lS_iiiiiiiE6bitmap has been demoted
// _ZZ23BitBoard_cuda_kernel_b2iiPjS_S_S_S_lS_iiiiiiiE3sum has been demoted
// _ZZ23BitBoard_cuda_kernel_b2iiPjS_S_S_S_lS_iiiiiiiE4usum has been demoted

.visible .entry _Z23BitBoard_cuda_kernel_b1iiPjS_S_S_S_lii(
	.param .u32 _Z23BitBoard_cuda_kernel_b1iiPjS_S_S_S_lii_param_0,
	.param .u32 _Z23BitBoard_cuda_kernel_b1iiPjS_S_S_S_lii_param_1,
	.param .u64 .ptr .align 1 _Z23BitBoard_cuda_kernel_b1iiPjS_S_S_S_lii_param_2,
	.param .u64 .ptr .align 1 _Z23BitBoard_cuda_kernel_b1iiPjS_S_S_S_lii_param_3,
	.param .u64 .ptr .align 1 _Z23BitBoard_cuda_kernel_b1iiPjS_S_S_S_lii_param_4,
	.param .u64 .ptr .align 1 _Z23BitBoard_cuda_kernel_b1iiPjS_S_S_S_lii_param_5,
	.param .u64 .ptr .align 1 _Z23BitBoard_cuda_kernel_b1iiPjS_S_S_S_lii_param_6,
	.param .u64 _Z23BitBoard_cuda_kernel_b1iiPjS_S_S_S_lii_param_7,
	.param .u32 _Z23BitBoard_cuda_kernel_b1iiPjS_S_S_S_lii_param_8,
	.param .u32 _Z23BitBoard_cuda_kernel_b1iiPjS_S_S_S_lii_param_9
)
{
	.reg .pred 	%p<15>;
	.reg .b32 	%r<119>;
	.reg .b64 	%rd<26>;
	// demoted variable
	.shared .align 4 .b8 _ZZ23BitBoard_cuda_kernel_b1iiPjS_S_S_S_liiE4down[3840];
	// demoted variable
	.shared .align 4 .b8 _ZZ23BitBoard_cuda_kernel_b1iiPjS_S_S_S_liiE4left[3840];
	// demoted variable
	.shared .align 4 .b8 _ZZ23BitBoard_cuda_kernel_b1iiPjS_S_S_S_liiE5right[3840];
	// demoted variable
	.shared .align 4 .b8 _ZZ23BitBoard_cuda_kernel_b1iiPjS_S_S_S_liiE6bitmap[3840];
	// demoted variable
	.shared .align 4 .b8 _ZZ23BitBoard_cuda_kernel_b1iiPjS_S_S_S_liiE3sum[384];
	// demoted variable
	.shared .align 4 .b8 _ZZ23BitBoard_cuda_kernel_b1iiPjS_S_S_S_liiE4usum[384];
	ld.param.u32 	%r25, [_Z23BitBoard_cuda_kernel_b1iiPjS_S_S_S_lii_param_0];
	ld.param.u32 	%r22, [_Z23BitBoard_cuda_kernel_b1iiPjS_S_S_S_lii_param_1];
	ld.param.u64 	%rd6, [_Z23BitBoard_cuda_kernel_b1iiPjS_S_S_S_lii_param_2];
	ld.param.u64 	%rd7, [_Z23BitBoard_cuda_kernel_b1iiPjS_S_S_S_lii_param_3];
	ld.param.u64 	%rd8, [_Z23BitBoard_cuda_kernel_b1iiPjS_S_S_S_lii_param_4];
	ld.param.u64 	%rd4, [_Z23BitBoard_cuda_kernel_b1iiPjS_S_S_S_lii_param_5];
	ld.param.u64 	%rd5, [_Z23BitBoard_cuda_kernel_b1iiPjS_S_S_S_lii_param_6];
	ld.param.u64 	%rd9, [_Z23BitBoard_cuda_kernel_b1iiPjS_S_S_S_lii_param_7];
	ld.param.u32 	%r23, [_Z23BitBoard_cuda_kernel_b1iiPjS_S_S_S_lii_param_8];
	ld.param.u32 	%r24, [_Z23BitBoard_cuda_kernel_b1iiPjS_S_S_S_lii_param_9];
	cvta.to.global.u64 	%rd10, %rd8;
	cvta.to.global.u64 	%rd11, %rd7;
	cvta.to.global.u64 	%rd12, %rd6;
	mov.b32 	%r26, -1;
	shl.b32 	%r27, %r26, %r25;
	not.b32 	%r1, %r27;
	mov.u32 	%r2, %tid.x;
	mov.u32 	%r3, %ctaid.x;
	mov.u32 	%r28, %ntid.x;
	mad.lo.s32 	%r29, %r3, %r28, %r2;
	cvt.u64.u32 	%rd13, %r29;
	mul.wide.u32 	%rd14, %r29, 4;
	add.s64 	%rd15, %rd12, %rd14;
	ld.global.u32 	%r30, [%rd15];
	mul.lo.s32 	%r31, %r2, 40;
	mov.u32 	%r32, _ZZ23BitBoard_cuda_kernel_b1iiPjS_S_S_S_liiE4down;
	add.s32 	%r4, %r32, %r31;
	st.shared.u32 	[%r4], %r30;
	add.s64 	%rd16, %rd11, %rd14;
	ld.global.u32 	%r33, [%rd16];
	mov.u32 	%r34, _ZZ23BitBoard_cuda_kernel_b1iiPjS_S_S_S_liiE4left;
	add.s32 	%r5, %r34, %r31;
	st.shared.u32 	[%r5], %r33;
	add.s64 	%rd17, %rd10, %rd14;
	ld.global.u32 	%r35, [%rd17];
	mov.u32 	%r36, _ZZ23BitBoard_cuda_kernel_b1iiPjS_S_S_S_liiE5right;
	add.s32 	%r6, %r36, %r31;
	st.shared.u32 	[%r6], %r35;
	or.b32  	%r37, %r33, %r30;
	or.b32  	%r38, %r37, %r35;
	not.b32 	%r39, %r38;
	and.b32  	%r40, %r39, %r1;
	mov.u32 	%r41, _ZZ23BitBoard_cuda_kernel_b1iiPjS_S_S_S_liiE6bitmap;
	add.s32 	%r7, %r41, %r31;
	st.shared.u32 	[%r7], %r40;
	setp.le.s64 	%p1, %rd9, %rd13;
	shl.b32 	%r42, %r2, 2;
	mov.u32 	%r43, _ZZ23BitBoard_cuda_kernel_b1iiPjS_S_S_S_liiE3sum;
	add.s32 	%r8, %r43, %r42;
	mov.u32 	%r44, _ZZ23BitBoard_cuda_kernel_b1iiPjS_S_S_S_liiE4usum;
	add.s32 	%r9, %r44, %r42;
	@%p1 bra 	$L__BB0_11;
	mov.b64 	%rd25, 0;
	mov.b32 	%r118, 0;
	mov.u32 	%r117, %r118;
$L__BB0_2:
	shl.b32 	%r47, %r118, 2;
	add.s32 	%r12, %r7, %r47;
	ld.shared.u32 	%r13, [%r12];
	setp.ne.s32 	%p2, %r13, 0;
	@%p2 bra 	$L__BB0_4;
	add.s32 	%r118, %r118, -1;
	bra.uni 	$L__BB0_9;
$L__BB0_4:
	add.s32 	%r48, %r118, %r23;
	setp.lt.s32 	%p3, %r48, %r24;
	and.b32  	%r49, %r13, -3;
	selp.b32 	%r50, %r49, %r13, %p3;
	neg.s32 	%r51, %r50;
	and.b32  	%r15, %r50, %r51;
	xor.b32  	%r52, %r50, %r15;
	st.shared.u32 	[%r12], %r52;
	and.b32  	%r53, %r15, %r1;
	setp.eq.s32 	%p4, %r53, 0;
	@%p4 bra 	$L__BB0_8;
	add.s32 	%r16, %r118, 1;
	setp.ne.s32 	%p5, %r16, %r22;
	@%p5 bra 	$L__BB0_7;
	add.s32 	%r117, %r117, 1;
	add.s64 	%rd25, %rd25, 8;
	add.s32 	%r118, %r118, -1;
	bra.uni 	$L__BB0_9;
$L__BB0_7:
	add.s32 	%r55, %r4, %r47;
	ld.shared.u32 	%r56, [%r55];
	add.s32 	%r57, %r5, %r47;
	ld.shared.u32 	%r58, [%r57];
	add.s32 	%r59, %r6, %r47;
	ld.shared.u32 	%r60, [%r59];
	or.b32  	%r61, %r15, %r56;
	st.shared.u32 	[%r55+4], %r61;
	or.b32  	%r62, %r15, %r58;
	shl.b32 	%r63, %r62, 1;
	st.shared.u32 	[%r57+4], %r63;
	or.b32  	%r64, %r15, %r60;
	shr.u32 	%r65, %r64, 1;
	st.shared.u32 	[%r59+4], %r65;
	or.b32  	%r66, %r63, %r61;
	or.b32  	%r67, %r66, %r65;
	not.b32 	%r68, %r67;
	and.b32  	%r69, %r68, %r1;
	st.shared.u32 	[%r12+4], %r69;
	mov.u32 	%r118, %r16;
	bra.uni 	$L__BB0_9;
$L__BB0_8:
	add.s32 	%r118, %r118, -1;
$L__BB0_9:
	setp.gt.s32 	%p6, %r118, -1;
	@%p6 bra 	$L__BB0_2;
	st.shared.u32 	[%r8], %rd25;
	st.shared.u32 	[%r9], %r117;
	bra.uni 	$L__BB0_12;
$L__BB0_11:
	mov.b32 	%r45, 0;
	st.shared.u32 	[%r8], %r45;
	st.shared.u32 	[%r9], %r45;
$L__BB0_12:
	bar.sync 	0;
	and.b32  	%r70, %r2, 992;
	setp.ne.s32 	%p7, %r70, 0;
	@%p7 bra 	$L__BB0_14;
	ld.shared.u32 	%r71, [%r8+256];
	ld.shared.u32 	%r72, [%r8];
	add.s32 	%r73, %r72, %r71;
	st.shared.u32 	[%r8], %r73;
	ld.shared.u32 	%r74, [%r9+256];
	ld.shared.u32 	%r75, [%r9];
	add.s32 	%r76, %r75, %r74;
	st.shared.u32 	[%r9], %r76;
$L__BB0_14:
	bar.warp.sync 	-1;
	setp.gt.u32 	%p8, %r2, 31;
	@%p8 bra 	$L__BB0_16;
	ld.shared.u32 	%r77, [%r8+128];
	ld.shared.u32 	%r78, [%r8];
	add.s32 	%r79, %r78, %r77;
	st.shared.u32 	[%r8], %r79;
	ld.shared.u32 	%r80, [%r9+128];
	ld.shared.u32 	%r81, [%r9];
	add.s32 	%r82, %r81, %r80;
	st.shared.u32 	[%r9], %r82;
$L__BB0_16:
	bar.warp.sync 	-1;
	setp.gt.u32 	%p9, %r2, 15;
	@%p9 bra 	$L__BB0_18;
	ld.shared.u32 	%r83, [%r8+64];
	ld.shared.u32 	%r84, [%r8];
	add.s32 	%r85, %r84, %r83;
	st.shared.u32 	[%r8], %r85;
	ld.shared.u32 	%r86, [%r9+64];
	ld.shared.u32 	%r87, [%r9];
	add.s32 	%r88, %r87, %r86;
	st.shared.u32 	[%r9], %r88;
$L__BB0_18:
	bar.warp.sync 	-1;
	setp.gt.u32 	%p10, %r2, 7;
	@%p10 bra 	$L__BB0_20;
	ld.shared.u32 	%r89, [%r8+32];
	ld.shared.u32 	%r90, [%r8];
	add.s32 	%r91, %r90, %r89;
	st.shared.u32 	[%r8], %r91;
	ld.shared.u32 	%r92, [%r9+32];
	ld.shared.u32 	%r93, [%r9];
	add.s32 	%r94, %r93, %r92;
	st.shared.u32 	[%r9], %r94;
$L__BB0_20:
	bar.warp.sync 	-1;
	setp.gt.u32 	%p11, %r2, 3;
	@%p11 bra 	$L__BB0_22;
	ld.shared.u32 	%r95, [%r8+16];
	ld.shared.u32 	%r96, [%r8];
	add.s32 	%r97, %r96, %r95;
	st.shared.u32 	[%r8], %r97;
	ld.shared.u32 	%r98, [%r9+16];
	ld.shared.u32 	%r99, [%r9];
	add.s32 	%r100, %r99, %r98;
	st.shared.u32 	[%r9], %r100;
$L__BB0_22:
	bar.warp.sync 	-1;
	setp.gt.u32 	%p12, %r2, 1;
	@%p12 bra 	$L__BB0_24;
	ld.shared.u32 	%r101, [%r8+8];
	ld.shared.u32 	%r102, [%r8];
	add.s32 	%r103, %r102, %r101;
	st.shared.u32 	[%r8], %r103;
	ld.shared.u32 	%r104, [%r9+8];
	ld.shared.u32 	%r105, [%r9];
	add.s32 	%r106, %r105, %r104;
	st.shared.u32 	[%r9], %r106;
$L__BB0_24:
	bar.warp.sync 	-1;
	setp.ne.s32 	%p13, %r2, 0;
	@%p13 bra 	$L__BB0_26;
	ld.shared.u32 	%r107, [_ZZ23BitBoard_cuda_kernel_b1iiPjS_S_S_S_liiE3sum+4];
	ld.shared.u32 	%r108, [_ZZ23BitBoard_cuda_kernel_b1iiPjS_S_S_S_liiE3sum];
	add.s32 	%r109, %r108, %r107;
	st.shared.u32 	[_ZZ23BitBoard_cuda_kernel_b1iiPjS_S_S_S_liiE3sum], %r109;
	ld.shared.u32 	%r110, [_ZZ23BitBoard_cuda_kernel_b1iiPjS_S_S_S_liiE4usum+4];
	ld.shared.u32 	%r111, [_ZZ23BitBoard_cuda_kernel_b1iiPjS_S_S_S_liiE4usum];
	add.s32 	%r112, %r111, %r110;
	st.shared.u32 	[_ZZ23BitBoard_cuda_kernel_b1iiPjS_S_S_S_liiE4usum], %r112;
$L__BB0_26:
	setp.ne.s32 	%p14, %r2, 0;
	bar.warp.sync 	-1;
	@%p14 bra 	$L__BB0_28;
	ld.shared.u32 	%r113, [_ZZ23BitBoard_cuda_kernel_b1iiPjS_S_S_S_liiE3sum];
	cvta.to.global.u64 	%rd19, %rd4;
	mul.wide.u32 	%rd20, %r3, 4;
	add.s64 	%rd21, %rd19, %rd20;
	st.global.u32 	[%rd21], %r113;
	ld.shared.u32 	%r114, [_ZZ23BitBoard_cuda_kernel_b1iiPjS_S_S_S_liiE4usum];
	cvta.to.global.u64 	%rd22, %rd5;
	add.s64 	%rd23, %rd22, %rd20;
	st.global.u32 	[%rd23], %r114;
$L__BB0_28:
	ret;

}
	// .globl	_Z23BitBoard_cuda_kernel_b2iiPjS_S_S_S_lS_iiiiiii
.visible .entry _Z23BitBoard_cuda_kernel_b2iiPjS_S_S_S_lS_iiiiiii(
	.param .u32 _Z23BitBoard_cuda_kernel_b2iiPjS_S_S_S_lS_iiiiiii_param_0,
	.param .u32 _Z23BitBoard_cuda_kernel_b2iiPjS_S_S_S_lS_iiiiiii_param_1,
	.param .u64 .ptr .align 1 _Z23BitBoard_cuda_kernel_b2iiPjS_S_S_S_lS_iiiiiii_param_2,
	.param .u64 .ptr .align 1 _Z23BitBoard_cuda_kernel_b2iiPjS_S_S_S_lS_iiiiiii_param_3,
	.param .u64 .ptr .align 1 _Z23BitBoard_cuda_kernel_b2iiPjS_S_S_S_lS_iiiiiii_param_4,
	.param .u64 .ptr .align 1 _Z23BitBoard_cuda_kernel_b2iiPjS_S_S_S_lS_iiiiiii_param_5,
	.param .u64 .ptr .align 1 _Z23BitBoard_cuda_kernel_b2iiPjS_S_S_S_lS_iiiiiii_param_6,
	.param .u64 _Z23BitBoard_cuda_kernel_b2iiPjS_S_S_S_lS_iiiiiii_param_7,
	.param .u64 .ptr .align 1 _Z23BitBoard_cuda_kernel_b2iiPjS_S_S_S_lS_iiiiiii_param_8,
	.param .u32 _Z23BitBoard_cuda_kernel_b2iiPjS_S_S_S_lS_iiiiiii_param_9,
	.param .u32 _Z23BitBoard_cuda_kernel_b2iiPjS_S_S_S_lS_iiiiiii_param_10,
	.param .u32 _Z23BitBoard_cuda_kernel_b2iiPjS_S_S_S_lS_iiiiiii_param_11,
	.param .u32 _Z23BitBoard_cuda_kernel_b2iiPjS_S_S_S_lS_iiiiiii_param_12,
	.param .u32 _Z23BitBoard_cuda_kernel_b2iiPjS_S_S_S_lS_iiiiiii_param_13,
	.param .u32 _Z23BitBoard_cuda_kernel_b2iiPjS_S_S_S_lS_iiiiiii_param_14,
	.param .u32 _Z23BitBoard_cuda_kernel_b2iiPjS_S_S_S_lS_iiiiiii_param_15
)
{
	.local .align 4 .b8 	__local_depot1[108];
	.reg .b64 	%SP;
	.reg .b64 	%SPL;
	.reg .pred 	%p<62>;
	.reg .b32 	%r<338>;
	.reg .b64 	%rd<140>;
	// demoted variable
	.shared .align 4 .b8 _ZZ23BitBoard_cuda_kernel_b2iiPjS_S_S_S_lS_iiiiiiiE4down[3840];
	// demoted variable
	.shared .align 4 .b8 _ZZ23BitBoard_cuda_kernel_b2iiPjS_S_S_S_lS_iiiiiiiE4left[3840];
	// demoted variable
	.shared .align 4 .b8 _ZZ23BitBoard_cuda_kernel_b2iiPjS_S_S_S_lS_iiiiiiiE5right[3840];
	// demoted variable
	.shared .align 4 .b8 _ZZ23BitBoard_cuda_kernel_b2iiPjS_S_S_S_lS_iiiiiiiE6bitmap[3840];
	// demoted variable
	.shared .align 4 .b8 _ZZ23BitBoard_cuda_kernel_b2iiPjS_S_S_S_lS_iiiiiiiE3sum[384];
	// demoted variable
	.shared .align 4 .b8 _ZZ23BitBoard_cuda_kernel_b2iiPjS_S_S_S_lS_iiiiiiiE4usum[384];
	mov.u64 	%SPL, __local_depot1;
	ld.param.u32 	%r113, [_Z23BitBoard_cuda_kernel_b2iiPjS_S_S_S_lS_iiiiiii_param_0];
	ld.param.u32 	%r114, [_Z23BitBoard_cuda_kernel_b2iiPjS_S_S_S_lS_iiiiiii_param_1];
	ld.param.u64 	%rd18, [_Z23BitBoard_cuda_kernel_b2iiPjS_S_S_S_lS_iiiiiii_param_2];
	ld.param.u64 	%rd19, [_Z23BitBoard_cuda_kernel_b2iiPjS_S_S_S_lS_iiiiiii_param_3];
	ld.param.u64 	%rd20, [_Z23BitBoard_cuda_kernel_b2iiPjS_S_S_S_lS_iiiiiii_param_4];
	ld.param.u64 	%rd17, [_Z23BitBoard_cuda_kernel_b2iiPjS_S_S_S_lS_iiiiiii_param_6];
	ld.param.u64 	%rd21, [_Z23BitBoard_cuda_kernel_b2iiPjS_S_S_S_lS_iiiiiii_param_7];
	ld.param.u64 	%rd22, [_Z23BitBoard_cuda_kernel_b2iiPjS_S_S_S_lS_iiiiiii_param_8];
	ld.param.u32 	%r115, [_Z23BitBoard_cuda_kernel_b2iiPjS_S_S_S_lS_iiiiiii_param_9];
	ld.param.u32 	%r116, [_Z23BitBoard_cuda_kernel_b2iiPjS_S_S_S_lS_iiiiiii_param_10];
	ld.param.u32 	%r117, [_Z23BitBoard_cuda_kernel_b2iiPjS_S_S_S_lS_iiiiiii_param_11];
	ld.param.u32 	%r118, [_Z23BitBoard_cuda_kernel_b2iiPjS_S_S_S_lS_iiiiiii_param_12];
	ld.param.u32 	%r119, [_Z23BitBoard_cuda_kernel_b2iiPjS_S_S_S_lS_iiiiiii_param_13];
	ld.param.u32 	%r120, [_Z23BitBoard_cuda_kernel_b2iiPjS_S_S_S_lS_iiiiiii_param_14];
	ld.param.u32 	%r121, [_Z23BitBoard_cuda_kernel_b2iiPjS_S_S_S_lS_iiiiiii_param_15];
	cvta.to.global.u64 	%rd1, %rd22;
	cvta.to.global.u64 	%rd23, %rd20;
	cvta.to.global.u64 	%rd24, %rd19;
	cvta.to.global.u64 	%rd25, %rd18;
	add.u64 	%rd2, %SPL, 0;
	mov.b32 	%r122, -1;
	shl.b32 	%r123, %r122, %r113;
	not.b32 	%r1, %r123;
	mov.u32 	%r2, %tid.x;
	mov.u32 	%r3, %ctaid.x;
	mov.u32 	%r124, %ntid.x;
	mad.lo.s32 	%r4, %r3, %r124, %r2;
	cvt.u64.u32 	%rd27, %r4;
	mul.wide.u32 	%rd28, %r4, 4;
	add.s64 	%rd29, %rd25, %rd28;
	ld.global.u32 	%r125, [%rd29];
	mul.lo.s32 	%r126, %r2, 40;
	mov.u32 	%r127, _ZZ23BitBoard_cuda_kernel_b2iiPjS_S_S_S_lS_iiiiiiiE4down;
	add.s32 	%r5, %r127, %r126;
	st.shared.u32 	[%r5], %r125;
	add.s64 	%rd30, %rd24, %rd28;
	ld.global.u32 	%r128, [%rd30];
	mov.u32 	%r129, _ZZ23BitBoard_cuda_kernel_b2iiPjS_S_S_S_lS_iiiiiiiE4left;
	add.s32 	%r6, %r129, %r126;
	st.shared.u32 	[%r6], %r128;
	add.s64 	%rd31, %rd23, %rd28;
	ld.global.u32 	%r130, [%rd31];
	mov.u32 	%r131, _ZZ23BitBoard_cuda_kernel_b2iiPjS_S_S_S_lS_iiiiiiiE5right;
	add.s32 	%r7, %r131, %r126;
	st.shared.u32 	[%r7], %r130;
	or.b32  	%r132, %r128, %r125;
	or.b32  	%r133, %r132, %r130;
	not.b32 	%r134, %r133;
	and.b32  	%r135, %r134, %r1;
	mov.u32 	%r136, _ZZ23BitBoard_cuda_kernel_b2iiPjS_S_S_S_lS_iiiiiiiE6bitmap;
	add.s32 	%r8, %r136, %r126;
	st.shared.u32 	[%r8], %r135;
	setp.le.s64 	%p1, %rd21, %rd27;
	shl.b32 	%r137, %r2, 2;
	mov.u32 	%r138, _ZZ23BitBoard_cuda_kernel_b2iiPjS_S_S_S_lS_iiiiiiiE3sum;
	add.s32 	%r9, %r138, %r137;
	mov.u32 	%r139, _ZZ23BitBoard_cuda_kernel_b2iiPjS_S_S_S_lS_iiiiiiiE4usum;
	add.s32 	%r10, %r139, %r137;
	@%p1 bra 	$L__BB1_76;
	setp.lt.s32 	%p2, %r115, 1;
	@%p2 bra 	$L__BB1_14;
	mul.lo.s32 	%r11, %r115, %r4;
	and.b32  	%r12, %r115, 15;
	setp.lt.u32 	%p3, %r115, 16;
	mov.b32 	%r305, 0;
	@%p3 bra 	$L__BB1_5;
	and.b32  	%r305, %r115, 2147483632;
	mov.b32 	%r331, 0;
$L__BB1_4:
	.pragma "nounroll";
	add.s32 	%r143, %r331, %r11;
	mul.wide.u32 	%rd32, %r143, 4;
	add.s64 	%rd33, %rd1, %rd32;
	ld.global.u32 	%r144, [%rd33];
	mul.wide.u32 	%rd34, %r331, 4;
	add.s64 	%rd35, %rd2, %rd34;
	st.local.u32 	[%rd35], %r144;
	add.s32 	%r145, %r143, 1;
	mul.wide.u32 	%rd36, %r145, 4;
	add.s64 	%rd37, %rd1, %rd36;
	ld.global.u32 	%r146, [%rd37];
	st.local.u32 	[%rd35+4], %r146;
	add.s32 	%r147, %r143, 2;
	mul.wide.u32 	%rd38, %r147, 4;
	add.s64 	%rd39, %rd1, %rd38;
	ld.global.u32 	%r148, [%rd39];
	st.local.u32 	[%rd35+8], %r148;
	add.s32 	%r149, %r143, 3;
	mul.wide.u32 	%rd40, %r149, 4;
	add.s64 	%rd41, %rd1, %rd40;
	ld.global.u32 	%r150, [%rd41];
	st.local.u32 	[%rd35+12], %r150;
	add.s32 	%r151, %r143, 4;
	mul.wide.u32 	%rd42, %r151, 4;
	add.s64 	%rd43, %rd1, %rd42;
	ld.global.u32 	%r152, [%rd43];
	st.local.u32 	[%rd35+16], %r152;
	add.s32 	%r153, %r143, 5;
	mul.wide.u32 	%rd44, %r153, 4;
	add.s64 	%rd45, %rd1, %rd44;
	ld.global.u32 	%r154, [%rd45];
	st.local.u32 	[%rd35+20], %r154;
	add.s32 	%r155, %r143, 6;
	mul.wide.u32 	%rd46, %r155, 4;
	add.s64 	%rd47, %rd1, %rd46;
	ld.global.u32 	%r156, [%rd47];
	st.local.u32 	[%rd35+24], %r156;
	add.s32 	%r157, %r143, 7;
	mul.wide.u32 	%rd48, %r157, 4;
	add.s64 	%rd49, %rd1, %rd48;
	ld.global.u32 	%r158, [%rd49];
	st.local.u32 	[%rd35+28], %r158;
	add.s32 	%r159, %r143, 8;
	mul.wide.u32 	%rd50, %r159, 4;
	add.s64 	%rd51, %rd1, %rd50;
	ld.global.u32 	%r160, [%rd51];
	st.local.u32 	[%rd35+32], %r160;
	add.s32 	%r161, %r143, 9;
	mul.wide.u32 	%rd52, %r161, 4;
	add.s64 	%rd53, %rd1, %rd52;
	ld.global.u32 	%r162, [%rd53];
	st.local.u32 	[%rd35+36], %r162;
	add.s32 	%r163, %r143, 10;
	mul.wide.u32 	%rd54, %r163, 4;
	add.s64 	%rd55, %rd1, %rd54;
	ld.global.u32 	%r164, [%rd55];
	st.local.u32 	[%rd35+40], %r164;
	add.s32 	%r165, %r143, 11;
	mul.wide.u32 	%rd56, %r165, 4;
	add.s64 	%rd57, %rd1, %rd56;
	ld.global.u32 	%r166, [%rd57];
	st.local.u32 	[%rd35+44], %r166;
	add.s32 	%r167, %r143, 12;
	mul.wide.u32 	%rd58, %r167, 4;
	add.s64 	%rd59, %rd1, %rd58;
	ld.global.u32 	%r168, [%rd59];
	st.local.u32 	[%rd35+48], %r168;
	add.s32 	%r169, %r143, 13;
	mul.wide.u32 	%rd60, %r169, 4;
	add.s64 	%rd61, %rd1, %rd60;
	ld.global.u32 	%r170, [%rd61];
	st.local.u32 	[%rd35+52], %r170;
	add.s32 	%r171, %r143, 14;
	mul.wide.u32 	%rd62, %r171, 4;
	add.s64 	%rd63, %rd1, %rd62;
	ld.global.u32 	%r172, [%rd63];
	st.local.u32 	[%rd35+56], %r172;
	add.s32 	%r173, %r143, 15;
	mul.wide.u32 	%rd64, %r173, 4;
	add.s64 	%rd65, %rd1, %rd64;
	ld.global.u32 	%r174, [%rd65];
	st.local.u32 	[%rd35+60], %r174;
	add.s32 	%r331, %r331, 16;
	setp.eq.s32 	%p4, %r331, %r305;
	@%p4 bra 	$L__BB1_5;
	bra.uni 	$L__BB1_4;
$L__BB1_5:
	setp.eq.s32 	%p5, %r12, 0;
	@%p5 bra 	$L__BB1_14;
	and.b32  	%r15, %r115, 7;
	setp.lt.u32 	%p6, %r12, 8;
	@%p6 bra 	$L__BB1_8;
	add.s32 	%r175, %r305, %r11;
	mul.wide.u32 	%rd66, %r175, 4;
	add.s64 	%rd67, %rd1, %rd66;
	ld.global.u32 	%r176, [%rd67];
	mul.wide.u32 	%rd68, %r305, 4;
	add.s64 	%rd69, %rd2, %rd68;
	st.local.u32 	[%rd69], %r176;
	add.s32 	%r177, %r175, 1;
	mul.wide.u32 	%rd70, %r177, 4;
	add.s64 	%rd71, %rd1, %rd70;
	ld.global.u32 	%r178, [%rd71];
	st.local.u32 	[%rd69+4], %r178;
	add.s32 	%r179, %r175, 2;
	mul.wide.u32 	%rd72, %r179, 4;
	add.s64 	%rd73, %rd1, %rd72;
	ld.global.u32 	%r180, [%rd73];
	st.local.u32 	[%rd69+8], %r180;
	add.s32 	%r181, %r175, 3;
	mul.wide.u32 	%rd74, %r181, 4;
	add.s64 	%rd75, %rd1, %rd74;
	ld.global.u32 	%r182, [%rd75];
	st.local.u32 	[%rd69+12], %r182;
	add.s32 	%r183, %r175, 4;
	mul.wide.u32 	%rd76, %r183, 4;
	add.s64 	%rd77, %rd1, %rd76;
	ld.global.u32 	%r184, [%rd77];
	st.local.u32 	[%rd69+16], %r184;
	add.s32 	%r185, %r175, 5;
	mul.wide.u32 	%rd78, %r185, 4;
	add.s64 	%rd79, %rd1, %rd78;
	ld.global.u32 	%r186, [%rd79];
	st.local.u32 	[%rd69+20], %r186;
	add.s32 	%r187, %r175, 6;
	mul.wide.u32 	%rd80, %r187, 4;
	add.s64 	%rd81, %rd1, %rd80;
	ld.global.u32 	%r188, [%rd81];
	st.local.u32 	[%rd69+24], %r188;
	add.s32 	%r189, %r175, 7;
	mul.wide.u32 	%rd82, %r189, 4;
	add.s64 	%rd83, %rd1, %rd82;
	ld.global.u32 	%r190, [%rd83];
	st.local.u32 	[%rd69+28], %r190;
	add.s32 	%r305, %r305, 8;
$L__BB1_8:
	setp.eq.s32 	%p7, %r15, 0;
	@%p7 bra 	$L__BB1_14;
	and.b32  	%r18, %r115, 3;
	setp.lt.u32 	%p8, %r15, 4;
	@%p8 bra 	$L__BB1_11;
	add.s32 	%r191, %r305, %r11;
	mul.wide.u32 	%rd84, %r191, 4;
	add.s64 	%rd85, %rd1, %rd84;
	ld.global.u32 	%r192, [%rd85];
	mul.wide.u32 	%rd86, %r305, 4;
	add.s64 	%rd87, %rd2, %rd86;
	st.local.u32 	[%rd87], %r192;
	add.s32 	%r193, %r191, 1;
	mul.wide.u32 	%rd88, %r193, 4;
	add.s64 	%rd89, %rd1, %rd88;
	ld.global.u32 	%r194, [%rd89];
	st.local.u32 	[%rd87+4], %r194;
	add.s32 	%r195, %r191, 2;
	mul.wide.u32 	%rd90, %r195, 4;
	add.s64 	%rd91, %rd1, %rd90;
	ld.global.u32 	%r196, [%rd91];
	st.local.u32 	[%rd87+8], %r196;
	add.s32 	%r197, %r191, 3;
	mul.wide.u32 	%rd92, %r197, 4;
	add.s64 	%rd93, %rd1, %rd92;
	ld.global.u32 	%r198, [%rd93];
	st.local.u32 	[%rd87+12], %r198;
	add.s32 	%r305, %r305, 4;
$L__BB1_11:
	setp.eq.s32 	%p9, %r18, 0;
	@%p9 bra 	$L__BB1_14;
	mov.b32 	%r309, 0;
$L__BB1_13:
	.pragma "nounroll";
	add.s32 	%r200, %r305, %r11;
	mul.wide.u32 	%rd94, %r200, 4;
	add.s64 	%rd95, %rd1, %rd94;
	ld.global.u32 	%r201, [%rd95];
	mul.wide.u32 	%rd96, %r305, 4;
	add.s64 	%rd97, %rd2, %rd96;
	st.local.u32 	[%rd97], %r201;
	add.s32 	%r305, %r305, 1;
	add.s32 	%r309, %r309, 1;
	setp.ne.s32 	%p10, %r309, %r18;
	@%p10 bra 	$L__BB1_13;
$L__BB1_14:
	not.b32 	%r25, %r118;
	mul.wide.s32 	%rd98, %r117, 4;
	add.s64 	%rd3, %rd2, %rd98;
	setp.gt.s32 	%p11, %r113, 1;
	mul.wide.s32 	%rd99, %r113, 4;
	add.s64 	%rd4, %rd2, %rd99;
	mul.wide.s32 	%rd100, %r116, 4;
	add.s64 	%rd5, %rd2, %rd100;
	@%p11 bra 	$L__BB1_18;
	mov.b64 	%rd135, 0;
	mov.b32 	%r336, 0;
	mov.u32 	%r329, %r336;
$L__BB1_16:
	shl.b32 	%r203, %r336, 2;
	add.s32 	%r90, %r8, %r203;
	ld.shared.u32 	%r334, [%r90];
	add.s32 	%r92, %r5, %r203;
	ld.shared.u32 	%r93, [%r92];
	setp.ne.s32 	%p12, %r334, 0;
	@%p12 bra 	$L__BB1_60;
	add.s32 	%r336, %r336, -1;
	bra.uni 	$L__BB1_74;
$L__BB1_18:
	add.s32 	%r26, %r113, -1;
	add.s32 	%r27, %r113, -2;
	mov.b64 	%rd135, 0;
	mov.b32 	%r330, 0;
	mov.u32 	%r329, %r330;
$L__BB1_19:
	shl.b32 	%r222, %r330, 2;
	add.s32 	%r30, %r8, %r222;
	ld.shared.u32 	%r312, [%r30];
	add.s32 	%r32, %r5, %r222;
	ld.shared.u32 	%r33, [%r32];
	setp.eq.s32 	%p23, %r312, 0;
	@%p23 bra 	$L__BB1_56;
	shl.b32 	%r223, %r330, 2;
	add.s32 	%r34, %r6, %r223;
	ld.shared.u32 	%r35, [%r34];
	add.s32 	%r36, %r7, %r223;
	ld.shared.u32 	%r37, [%r36];
	add.s32 	%r38, %r330, %r115;
	setp.lt.s32 	%p24, %r38, %r116;
	@%p24 bra 	$L__BB1_25;
	setp.ne.s32 	%p25, %r38, %r117;
	@%p25 bra 	$L__BB1_26;
	and.b32  	%r39, %r33, %r118;
	setp.eq.s32 	%p26, %r39, 0;
	@%p26 bra 	$L__BB1_24;
	setp.eq.s32 	%p27, %r39, %r118;
	selp.b32 	%r224, -1, %r118, %p27;
	and.b32  	%r312, %r312, %r224;
	bra.uni 	$L__BB1_26;
$L__BB1_24:
	add.s32 	%r330, %r330, -1;
	bra.uni 	$L__BB1_57;
$L__BB1_25:
	and.b32  	%r312, %r312, %r25;
$L__BB1_26:
	neg.s32 	%r225, %r312;
	and.b32  	%r44, %r312, %r225;
	mul.wide.s32 	%rd106, %r38, 4;
	add.s64 	%rd107, %rd2, %rd106;
	st.local.u32 	[%rd107], %r44;
	xor.b32  	%r226, %r312, %r44;
	st.shared.u32 	[%r30], %r226;
	and.b32  	%r227, %r44, %r1;
	setp.eq.s32 	%p28, %r227, 0;
	@%p28 bra 	$L__BB1_55;
	add.s32 	%r45, %r330, 1;
	setp.eq.s32 	%p29, %r45, %r114;
	@%p29 bra 	$L__BB1_29;
	or.b32  	%r228, %r44, %r33;
	st.shared.u32 	[%r32+4], %r228;
	or.b32  	%r229, %r44, %r35;
	shl.b32 	%r230, %r229, 1;
	st.shared.u32 	[%r34+4], %r230;
	or.b32  	%r231, %r44, %r37;
	shr.u32 	%r232, %r231, 1;
	st.shared.u32 	[%r36+4], %r232;
	or.b32  	%r233, %r230, %r228;
	or.b32  	%r234, %r233, %r232;
	not.b32 	%r235, %r234;
	and.b32  	%r236, %r235, %r1;
	st.shared.u32 	[%r30+4], %r236;
	mov.u32 	%r330, %r45;
	bra.uni 	$L__BB1_57;
$L__BB1_29:
	and.b32  	%r237, %r312, %r119;
	setp.ne.s32 	%p30, %r237, 0;
	@%p30 bra 	$L__BB1_57;
	ld.local.u32 	%r238, [%rd3];
	setp.ne.s32 	%p31, %r238, 1;
	ld.local.u32 	%r46, [%rd4+-4];
	@%p31 bra 	$L__BB1_39;
	mov.b32 	%r314, 1;
	mov.b32 	%r313, 2;
$L__BB1_32:
	mul.wide.u32 	%rd108, %r314, 4;
	add.s64 	%rd109, %rd2, %rd108;
	setp.eq.s32 	%p32, %r46, %r313;
	ld.local.u32 	%r49, [%rd109];
	mov.b32 	%r317, 1;
	@%p32 bra 	$L__BB1_36;
	mov.b32 	%r317, 1;
	mov.u32 	%r315, %r26;
$L__BB1_34:
	setp.lt.u32 	%p33, %r49, %r317;
	@%p33 bra 	$L__BB1_36;
	shl.b32 	%r317, %r317, 1;
	mul.wide.s32 	%rd110, %r315, 4;
	add.s64 	%rd111, %rd2, %rd110;
	ld.local.u32 	%r243, [%rd111+-4];
	setp.ne.s32 	%p34, %r243, %r313;
	add.s32 	%r315, %r315, -1;
	@%p34 bra 	$L__BB1_34;
$L__BB1_36:
	setp.gt.u32 	%p35, %r49, %r317;
	mov.b64 	%rd134, 0;
	mov.b32 	%r328, 0;
	@%p35 bra 	$L__BB1_54;
	setp.lt.u32 	%p36, %r49, %r317;
	@%p36 bra 	$L__BB1_39;
	add.s32 	%r314, %r314, 1;
	shl.b32 	%r313, %r313, 1;
	setp.eq.s32 	%p37, %r314, %r113;
	mov.b64 	%rd134, 2;
	mov.b32 	%r328, 1;
	@%p37 bra 	$L__BB1_54;
	bra.uni 	$L__BB1_32;
$L__BB1_39:
	setp.ne.s32 	%p38, %r46, %r121;
	@%p38 bra 	$L__BB1_58;
	mov.b32 	%r319, 1;
	mov.u32 	%r318, %r27;
$L__BB1_41:
	mul.wide.u32 	%rd114, %r319, 4;
	add.s64 	%rd115, %rd2, %rd114;
	mul.wide.s32 	%rd116, %r318, 4;
	add.s64 	%rd117, %rd2, %rd116;
	ld.local.u32 	%r59, [%rd117];
	setp.eq.s32 	%p39, %r59, %r120;
	ld.local.u32 	%r60, [%rd115];
	mov.b32 	%r322, 1;
	@%p39 bra 	$L__BB1_45;
	mov.b32 	%r322, 1;
	mov.u32 	%r321, %r120;
$L__BB1_43:
	setp.lt.u32 	%p40, %r60, %r322;
	@%p40 bra 	$L__BB1_45;
	shl.b32 	%r322, %r322, 1;
	shr.s32 	%r321, %r321, 1;
	setp.ne.s32 	%p41, %r59, %r321;
	@%p41 bra 	$L__BB1_43;
$L__BB1_45:
	setp.gt.u32 	%p42, %r60, %r322;
	mov.b64 	%rd134, 0;
	mov.b32 	%r328, 0;
	@%p42 bra 	$L__BB1_54;
	setp.lt.u32 	%p43, %r60, %r322;
	@%p43 bra 	$L__BB1_58;
	add.s32 	%r319, %r319, 1;
	add.s32 	%r318, %r318, -1;
	setp.eq.s32 	%p44, %r319, %r113;
	mov.b64 	%rd134, 4;
	mov.b32 	%r328, 1;
	@%p44 bra 	$L__BB1_54;
	bra.uni 	$L__BB1_41;
$L__BB1_48:
	shr.s32 	%r323, %r323, 1;
	mul.wide.u32 	%rd121, %r324, 4;
	add.s64 	%rd122, %rd2, %rd121;
	setp.eq.s32 	%p46, %r85, %r323;
	ld.local.u32 	%r71, [%rd122];
	mov.b32 	%r327, 1;
	@%p46 bra 	$L__BB1_52;
	mov.b32 	%r326, 0;
	mov.b32 	%r327, 1;
$L__BB1_50:
	setp.lt.u32 	%p47, %r71, %r327;
	@%p47 bra 	$L__BB1_52;
	shl.b32 	%r327, %r327, 1;
	add.s32 	%r75, %r326, 1;
	mul.wide.u32 	%rd123, %r326, 4;
	add.s64 	%rd124, %rd2, %rd123;
	ld.local.u32 	%r257, [%rd124+4];
	setp.ne.s32 	%p48, %r257, %r323;
	mov.u32 	%r326, %r75;
	@%p48 bra 	$L__BB1_50;
$L__BB1_52:
	setp.gt.u32 	%p49, %r71, %r327;
	mov.b64 	%rd134, 0;
	mov.b32 	%r328, 0;
	@%p49 bra 	$L__BB1_54;
	setp.ge.u32 	%p50, %r71, %r327;
	add.s32 	%r324, %r324, 1;
	setp.lt.s32 	%p51, %r324, %r113;
	and.pred  	%p52, %p50, %p51;
	mov.b32 	%r328, 1;
	mov.u64 	%rd134, %rd120;
	@%p52 bra 	$L__BB1_48;
$L__BB1_54:
	add.s64 	%rd135, %rd134, %rd135;
	add.s32 	%r329, %r328, %r329;
	add.s32 	%r330, %r330, -1;
	bra.uni 	$L__BB1_57;
$L__BB1_55:
	add.s32 	%r330, %r330, -1;
	bra.uni 	$L__BB1_57;
$L__BB1_56:
	add.s32 	%r330, %r330, -1;
$L__BB1_57:
	setp.gt.s32 	%p53, %r330, -1;
	@%p53 bra 	$L__BB1_19;
	bra.uni 	$L__BB1_75;
$L__BB1_58:
	ld.local.u32 	%r252, [%rd5];
	setp.eq.s32 	%p45, %r252, %r120;
	mov.b64 	%rd120, 8;
	mov.b32 	%r328, 1;
	mov.u64 	%rd134, %rd120;
	@%p45 bra 	$L__BB1_59;
	bra.uni 	$L__BB1_54;
$L__BB1_59:
	ld.local.u32 	%r85, [%rd2];
	mov.b32 	%r324, 1;
	mov.u32 	%r323, %r120;
	bra.uni 	$L__BB1_48;
$L__BB1_60:
	add.s32 	%r95, %r6, %r203;
	ld.shared.u32 	%r96, [%r95];
	add.s32 	%r97, %r7, %r203;
	ld.shared.u32 	%r98, [%r97];
	add.s32 	%r99, %r336, %r115;
	setp.ge.s32 	%p13, %r99, %r116;
	@%p13 bra 	$L__BB1_62;
	and.b32  	%r334, %r334, %r25;
	bra.uni 	$L__BB1_66;
$L__BB1_62:
	setp.ne.s32 	%p14, %r99, %r117;
	@%p14 bra 	$L__BB1_66;
	and.b32  	%r101, %r93, %r118;
	setp.ne.s32 	%p15, %r101, 0;
	@%p15 bra 	$L__BB1_65;
	add.s32 	%r336, %r336, -1;
	bra.uni 	$L__BB1_74;
$L__BB1_65:
	setp.eq.s32 	%p16, %r101, %r118;
	selp.b32 	%r205, -1, %r118, %p16;
	and.b32  	%r334, %r334, %r205;
$L__BB1_66:
	neg.s32 	%r206, %r334;
	and.b32  	%r105, %r334, %r206;
	mul.wide.s32 	%rd102, %r99, 4;
	add.s64 	%rd103, %rd2, %rd102;
	st.local.u32 	[%rd103], %r105;
	xor.b32  	%r207, %r334, %r105;
	st.shared.u32 	[%r90], %r207;
	and.b32  	%r208, %r105, %r1;
	setp.eq.s32 	%p17, %r208, 0;
	@%p17 bra 	$L__BB1_73;
	add.s32 	%r106, %r336, 1;
	setp.ne.s32 	%p18, %r106, %r114;
	@%p18 bra 	$L__BB1_72;
	and.b32  	%r218, %r334, %r119;
	setp.ne.s32 	%p19, %r218, 0;
	@%p19 bra 	$L__BB1_74;
	ld.local.u32 	%r219, [%rd3];
	setp.eq.s32 	%p20, %r219, 1;
	mov.b64 	%rd137, 2;
	@%p20 bra 	$L__BB1_71;
	ld.local.u32 	%r220, [%rd4+-4];
	setp.eq.s32 	%p21, %r220, %r121;
	selp.b64 	%rd137, 4, 8, %p21;
$L__BB1_71:
	add.s64 	%rd135, %rd137, %rd135;
	add.s32 	%r329, %r329, 1;
	add.s32 	%r336, %r336, -1;
	bra.uni 	$L__BB1_74;
$L__BB1_72:
	or.b32  	%r209, %r105, %r93;
	st.shared.u32 	[%r92+4], %r209;
	or.b32  	%r210, %r105, %r96;
	shl.b32 	%r211, %r210, 1;
	st.shared.u32 	[%r95+4], %r211;
	or.b32  	%r212, %r105, %r98;
	shr.u32 	%r213, %r212, 1;
	st.shared.u32 	[%r97+4], %r213;
	or.b32  	%r214, %r211, %r209;
	or.b32  	%r215, %r214, %r213;
	not.b32 	%r216, %r215;
	and.b32  	%r217, %r216, %r1;
	st.shared.u32 	[%r90+4], %r217;
	mov.u32 	%r336, %r106;
	bra.uni 	$L__BB1_74;
$L__BB1_73:
	add.s32 	%r336, %r336, -1;
$L__BB1_74:
	setp.gt.s32 	%p22, %r336, -1;
	@%p22 bra 	$L__BB1_16;
$L__BB1_75:
	st.shared.u32 	[%r9], %rd135;
	st.shared.u32 	[%r10], %r329;
	bra.uni 	$L__BB1_77;
$L__BB1_76:
	mov.b32 	%r140, 0;
	st.shared.u32 	[%r9], %r140;
	st.shared.u32 	[%r10], %r140;
$L__BB1_77:
	bar.sync 	0;
	and.b32  	%r260, %r2, 992;
	setp.ne.s32 	%p54, %r260, 0;
	@%p54 bra 	$L__BB1_79;
	ld.shared.u32 	%r261, [%r9+256];
	ld.shared.u32 	%r262, [%r9];
	add.s32 	%r263, %r262, %r261;
	st.shared.u32 	[%r9], %r263;
	ld.shared.u32 	%r264, [%r10+256];
	ld.shared.u32 	%r265, [%r10];
	add.s32 	%r266, %r265, %r264;
	st.shared.u32 	[%r10], %r266;
$L__BB1_79:
	bar.warp.sync 	-1;
	setp.gt.u32 	%p55, %r2, 31;
	@%p55 bra 	$L__BB1_81;
	ld.shared.u32 	%r267, [%r9+128];
	ld.shared.u32 	%r268, [%r9];
	add.s32 	%r269, %r268, %r267;
	st.shared.u32 	[%r9], %r269;
	ld.shared.u32 	%r270, [%r10+128];
	ld.shared.u32 	%r271, [%r10];
	add.s32 	%r272, %r271, %r270;
	st.shared.u32 	[%r10], %r272;
$L__BB1_81:
	bar.warp.sync 	-1;
	setp.gt.u32 	%p56, %r2, 15;
	@%p56 bra 	$L__BB1_83;
	ld.shared.u32 	%r273, [%r9+64];
	ld.shared.u32 	%r274, [%r9];
	add.s32 	%r275, %r274, %r273;
	st.shared.u32 	[%r9], %r275;
	ld.shared.u32 	%r276, [%r10+64];
	ld.shared.u32 	%r277, [%r10];
	add.s32 	%r278, %r277, %r276;
	st.shared.u32 	[%r10], %r278;
$L__BB1_83:
	bar.warp.sync 	-1;
	setp.gt.u32 	%p57, %r2, 7;
	@%p57 bra 	$L__BB1_85;
	ld.shared.u32 	%r279, [%r9+32];
	ld.shared.u32 	%r280, [%r9];
	add.s32 	%r281, %r280, %r279;
	st.shared.u32 	[%r9], %r281;
	ld.shared.u32 	%r282, [%r10+32];
	ld.shared.u32 	%r283, [%r10];
	add.s32 	%r284, %r283, %r282;
	st.shared.u32 	[%r10], %r284;
$L__BB1_85:
	bar.warp.sync 	-1;
	setp.gt.u32 	%p58, %r2, 3;
	@%p58 bra 	$L__BB1_87;
	ld.shared.u32 	%r285, [%r9+16];
	ld.shared.u32 	%r286, [%r9];
	add.s32 	%r287, %r286, %r285;
	st.shared.u32 	[%r9], %r287;
	ld.shared.u32 	%r288, [%r10+16];
	ld.shared.u32 	%r289, [%r10];
	add.s32 	%r290, %r289, %r288;
	st.shared.u32 	[%r10], %r290;
$L__BB1_87:
	bar.warp.sync 	-1;
	setp.gt.u32 	%p59, %r2, 1;
	@%p59 bra 	$L__BB1_89;
	ld.shared.u32 	%r291, [%r9+8];
	ld.shared.u32 	%r292, [%r9];
	add.s32 	%r293, %r292, %r291;
	st.shared.u32 	[%r9], %r293;
	ld.shared.u32 	%r294, [%r10+8];
	ld.shared.u32 	%r295, [%r10];
	add.s32 	%r296, %r295, %r294;
	st.shared.u32 	[%r10], %r296;
$L__BB1_89:
	bar.warp.sync 	-1;
	setp.ne.s32 	%p60, %r2, 0;
	@%p60 bra 	$L__BB1_91;
	ld.shared.u32 	%r297, [_ZZ23BitBoard_cuda_kernel_b2iiPjS_S_S_S_lS_iiiiiiiE3sum+4];
	ld.shared.u32 	%r298, [_ZZ23BitBoard_cuda_kernel_b2iiPjS_S_S_S_lS_iiiiiiiE3sum];
	add.s32 	%r299, %r298, %r297;
	st.shared.u32 	[_ZZ23BitBoard_cuda_kernel_b2iiPjS_S_S_S_lS_iiiiiiiE3sum], %r299;
	ld.shared.u32 	%r300, [_ZZ23BitBoard_cuda_kernel_b2iiPjS_S_S_S_lS_iiiiiiiE4usum+4];
	ld.shared.u32 	%r301, [_ZZ23BitBoard_cuda_kernel_b2iiPjS_S_S_S_lS_iiiiiiiE4usum];
	add.s32 	%r302, %r301, %r300;
	st.shared.u32 	[_ZZ23BitBoard_cuda_kernel_b2iiPjS_S_S_S_lS_iiiiiiiE4usum], %r302;
$L__BB1_91:
	setp.ne.s32 	%p61, %r2, 0;
	bar.warp.sync 	-1;
	@%p61 bra 	$L__BB1_93;
	ld.param.u64 	%rd132, [_Z23BitBoard_cuda_kernel_b2iiPjS_S_S_S_lS_iiiiiii_param_5];
	ld.shared.u32 	%r303, [_ZZ23BitBoard_cuda_kernel_b2iiPjS_S_S_S_lS_iiiiiiiE3sum];
	cvta.to.global.u64 	%rd127, %rd132;
	mul.wide.u32 	%rd128, %r3, 4;
	add.s64 	%rd129, %rd127, %rd128;
	st.global.u32 	[%rd129], %r303;
	ld.shared.u32 	%r304, [_ZZ23BitBoard_cuda_kernel_b2iiPjS_S_S_S_lS_iiiiiiiE4usum];
	cvta.to.global.u64 	%rd130, %rd17;
	add.s64 	%rd131, %rd130, %rd128;
	st.global.u32 	[%rd131], %r304;
$L__BB1_93:
	ret;

}


// ===== COMPILED SASS (sm_100) =====

	.target	sm_100

	.elftype	@"ET_EXEC"


//--------------------- .note.nv.tkinfo           --------------------------
	.section	.note.nv.tkinfo,"",@"SHT_NOTE"
	.sectionflags	@"SHF_NOTE_NV_TKINFO"
	.tkinfo
        /*0018*/ 	.word	0x00000002
        /*0030*/ 	.string	""
        /*0030*/ 	.string	"ptxas"
        /*0030*/ 	.string	"Cuda compilation tools, release 13.0, V13.0.88"
        /*0030*/ 	.string	"Build cuda_13.0.r13.0/compiler.36424714_0"
        /*0030*/ 	.string	"-arch sm_100 -m 64 "



//--------------------- .note.nv.cuinfo           --------------------------
	.section	.note.nv.cuinfo,"",@"SHT_NOTE"
	.sectionflags	@"SHF_NOTE_NV_CUINFO"
        /*0018*/ 	.short	0x0002
        /*001a*/ 	.short	0x0064
        /*001c*/ 	.short	0x0082
	.zero		2


//--------------------- .nv.info                  --------------------------
	.section	.nv.info,"",@"SHT_CUDA_INFO"
	.align	4


	//----- nvinfo : EIATTR_REGCOUNT
	.align		4
        /*0000*/ 	.byte	0x04, 0x2f
        /*0002*/ 	.short	(.L_3 - .L_2)
	.align		4
.L_2:
        /*0004*/ 	.word	index@(_Z23BitBoard_cuda_kernel_b1iiPjS_S_S_S_lii)
        /*0008*/ 	.word	0x00000018


	//----- nvinfo : EIATTR_FRAME_SIZE
	.align		4
.L_3:
        /*000c*/ 	.byte	0x04, 0x11
        /*000e*/ 	.short	(.L_5 - .L_4)
	.align		4
.L_4:
        /*0010*/ 	.word	index@(_Z23BitBoard_cuda_kernel_b1iiPjS_S_S_S_lii)
        /*0014*/ 	.word	0x00000000


	//----- nvinfo : EIATTR_REGCOUNT
	.align		4
.L_5:
        /*0018*/ 	.byte	0x04, 0x2f
        /*001a*/ 	.short	(.L_7 - .L_6)
	.align		4
.L_6:
        /*001c*/ 	.word	index@(_Z23BitBoard_cuda_kernel_b2iiPjS_S_S_S_lS_iiiiiii)
        /*0020*/ 	.word	0x00000020


	//----- nvinfo : EIATTR_FRAME_SIZE
	.align		4
.L_7:
        /*0024*/ 	.byte	0x04, 0x11
        /*0026*/ 	.short	(.L_9 - .L_8)
	.align		4
.L_8:
        /*0028*/ 	.word	index@(_Z23BitBoard_cuda_kernel_b2iiPjS_S_S_S_lS_iiiiiii)
        /*002c*/ 	.word	0x00000070


	//----- nvinfo : EIATTR_MIN_STACK_SIZE
	.align		4
.L_9:
        /*0030*/ 	.byte	0x04, 0x12
        /*0032*/ 	.short	(.L_11 - .L_10)
	.align		4
.L_10:
        /*0034*/ 	.word	index@(_Z23BitBoard_cuda_kernel_b2iiPjS_S_S_S_lS_iiiiiii)
        /*0038*/ 	.word	0x00000070


	//----- nvinfo : EIATTR_MIN_STACK_SIZE
	.align		4
.L_11:
        /*003c*/ 	.byte	0x04, 0x12
        /*003e*/ 	.short	(.L_13 - .L_12)
	.align		4
.L_12:
        /*0040*/ 	.word	index@(_Z23BitBoard_cuda_kernel_b1iiPjS_S_S_S_lii)
        /*0044*/ 	.word	0x00000000
.L_13:


//--------------------- .nv.compat                --------------------------
	.section	.nv.compat,"",@"SHT_CUDA_COMPAT_INFO"
	.align	4
        /*0000*/ 	.byte	0x02, 0x09, 0x00, 0x00, 0x02, 0x02, 0x01, 0x00, 0x02, 0x05, 0x05, 0x00, 0x03, 0x07, 0x01, 0x01
        /*0010*/ 	.byte	0x02, 0x03, 0x00, 0x00, 0x02, 0x06, 0x01, 0x00, 0x04, 0x0b, 0x08, 0x00, 0x09, 0x00, 0x00, 0x00
        /*0020*/ 	.byte	0x00, 0x00, 0x00, 0x00


//--------------------- .nv.info._Z23BitBoard_cuda_kernel_b2iiPjS_S_S_S_lS_iiiiiii --------------------------
	.section	.nv.info._Z23BitBoard_cuda_kernel_b2iiPjS_S_S_S_lS_iiiiiii,"",@"SHT_CUDA_INFO"
	.sectionflags	@""
	.align	4


	//----- nvinfo : EIATTR_CUDA_API_VERSION
	.align		4
        /*0000*/ 	.byte	0x04, 0x37
        /*0002*/ 	.short	(.L_15 - .L_14)
.L_14:
        /*0004*/ 	.word	0x00000082


	//----- nvinfo : EIATTR_KPARAM_INFO
	.align		4
.L_15:
        /*0008*/ 	.byte	0x04, 0x17
        /*000a*/ 	.short	(.L_17 - .L_16)
.L_16:
        /*000c*/ 	.word	0x00000000
        /*0010*/ 	.short	0x000f
        /*0012*/ 	.short	0x0058
        /*0014*/ 	.byte	0x00, 0xf0, 0x11, 0x00


	//----- nvinfo : EIATTR_KPARAM_INFO
	.align		4
.L_17:
        /*0018*/ 	.byte	0x04, 0x17
        /*001a*/ 	.short	(.L_19 - .L_18)
.L_18:
        /*001c*/ 	.word	0x00000000
        /*0020*/ 	.short	0x000e
        /*0022*/ 	.short	0x0054
        /*0024*/ 	.byte	0x00, 0xf0, 0x11, 0x00


	//----- nvinfo : EIATTR_KPARAM_INFO
	.align		4
.L_19:
        /*0028*/ 	.byte	0x04, 0x17
        /*002a*/ 	.short	(.L_21 - .L_20)
.L_20:
        /*002c*/ 	.word	0x00000000
        /*0030*/ 	.short	0x000d
        /*0032*/ 	.short	0x0050
        /*0034*/ 	.byte	0x00, 0xf0, 0x11, 0x00


	//----- nvinfo : EIATTR_KPARAM_INFO
	.align		4
.L_21:
        /*0038*/ 	.byte	0x04, 0x17
        /*003a*/ 	.short	(.L_23 - .L_22)
.L_22:
        /*003c*/ 	.word	0x00000000
        /*0040*/ 	.short	0x000c
        /*0042*/ 	.short	0x004c
        /*0044*/ 	.byte	0x00, 0xf0, 0x11, 0x00


	//----- nvinfo : EIATTR_KPARAM_INFO
	.align		4
.L_23:
        /*0048*/ 	.byte	0x04, 0x17
        /*004a*/ 	.short	(.L_25 - .L_24)
.L_24:
        /*004c*/ 	.word	0x00000000
        /*0050*/ 	.short	0x000b
        /*0052*/ 	.short	0x0048
        /*0054*/ 	.byte	0x00, 0xf0, 0x11, 0x00


	//----- nvinfo : EIATTR_KPARAM_INFO
	.align		4
.L_25:
        /*0058*/ 	.byte	0x04, 0x17
        /*005a*/ 	.short	(.L_27 - .L_26)
.L_26:
        /*005c*/ 	.word	0x00000000
        /*0060*/ 	.short	0x000a
        /*0062*/ 	.short	0x0044
        /*0064*/ 	.byte	0x00, 0xf0, 0x11, 0x00


	//----- nvinfo : EIATTR_KPARAM_INFO
	.align		4
.L_27:
        /*0068*/ 	.byte	0x04, 0x17
        /*006a*/ 	.short	(.L_29 - .L_28)
.L_28:
        /*006c*/ 	.word	0x00000000
        /*0070*/ 	.short	0x0009
        /*0072*/ 	.short	0x0040
        /*0074*/ 	.byte	0x00, 0xf0, 0x11, 0x00


	//----- nvinfo : EIATTR_KPARAM_INFO
	.align		4
.L_29:
        /*0078*/ 	.byte	0x04, 0x17
        /*007a*/ 	.short	(.L_31 - .L_30)
.L_30:
        /*007c*/ 	.word	0x00000000
        /*0080*/ 	.short	0x0008
        /*0082*/ 	.short	0x0038
        /*0084*/ 	.byte	0x00, 0xf5, 0x21, 0x00


	//----- nvinfo : EIATTR_KPARAM_INFO
	.align		4
.L_31:
        /*0088*/ 	.byte	0x04, 0x17
        /*008a*/ 	.short	(.L_33 - .L_32)
.L_32:
        /*008c*/ 	.word	0x00000000
        /*0090*/ 	.short	0x0007
        /*0092*/ 	.short	0x0030
        /*0094*/ 	.byte	0x00, 0xf0, 0x21, 0x00


	//----- nvinfo : EIATTR_KPARAM_INFO
	.align		4
.L_33:
        /*0098*/ 	.byte	0x04, 0x17
        /*009a*/ 	.short	(.L_35 - .L_34)
.L_34:
        /*009c*/ 	.word	0x00000000
        /*00a0*/ 	.short	0x0006
        /*00a2*/ 	.short	0x0028
        /*00a4*/ 	.byte	0x00, 0xf5, 0x21, 0x00


	//----- nvinfo : EIATTR_KPARAM_INFO
	.align		4
.L_35:
        /*00a8*/ 	.byte	0x04, 0x17
        /*00aa*/ 	.short	(.L_37 - .L_36)
.L_36:
        /*00ac*/ 	.word	0x00000000
        /*00b0*/ 	.short	0x0005
        /*00b2*/ 	.short	0x0020
        /*00b4*/ 	.byte	0x00, 0xf5, 0x21, 0x00


	//----- nvinfo : EIATTR_KPARAM_INFO
	.align		4
.L_37:
        /*00b8*/ 	.byte	0x04, 0x17
        /*00ba*/ 	.short	(.L_39 - .L_38)
.L_38:
        /*00bc*/ 	.word	0x00000000
        /*00c0*/ 	.short	0x0004
        /*00c2*/ 	.short	0x0018
        /*00c4*/ 	.byte	0x00, 0xf5, 0x21, 0x00


	//----- nvinfo : EIATTR_KPARAM_INFO
	.align		4
.L_39:
        /*00c8*/ 	.byte	0x04, 0x17
        /*00ca*/ 	.short	(.L_41 - .L_40)
.L_40:
        /*00cc*/ 	.word	0x00000000
        /*00d0*/ 	.short	0x0003
        /*00d2*/ 	.short	0x0010
        /*00d4*/ 	.byte	0x00, 0xf5, 0x21, 0x00


	//----- nvinfo : EIATTR_KPARAM_INFO
	.align		4
.L_41:
        /*00d8*/ 	.byte	0x04, 0x17
        /*00da*/ 	.short	(.L_43 - .L_42)
.L_42:
        /*00dc*/ 	.word	0x00000000
        /*00e0*/ 	.short	0x0002
        /*00e2*/ 	.short	0x0008
        /*00e4*/ 	.byte	0x00, 0xf5, 0x21, 0x00


	//----- nvinfo : EIATTR_KPARAM_INFO
	.align		4
.L_43:
        /*00e8*/ 	.byte	0x04, 0x17
        /*00ea*/ 	.short	(.L_45 - .L_44)
.L_44:
        /*00ec*/ 	.word	0x00000000
        /*00f0*/ 	.short	0x0001
        /*00f2*/ 	.short	0x0004
        /*00f4*/ 	.byte	0x00, 0xf0, 0x11, 0x00


	//----- nvinfo : EIATTR_KPARAM_INFO
	.align		4
.L_45:
        /*00f8*/ 	.byte	0x04, 0x17
        /*00fa*/ 	.short	(.L_47 - .L_46)
.L_46:
        /*00fc*/ 	.word	0x00000000
        /*0100*/ 	.short	0x0000
        /*0102*/ 	.short	0x0000
        /*0104*/ 	.byte	0x00, 0xf0, 0x11, 0x00


	//----- nvinfo : EIATTR_SPARSE_MMA_MASK
	.align		4
.L_47:
        /*0108*/ 	.byte	0x03, 0x50
        /*010a*/ 	.short	0x0000


	//----- nvinfo : EIATTR_MAXREG_COUNT
	.align		4
        /*010c*/ 	.byte	0x03, 0x1b
        /*010e*/ 	.short	0x00ff


	//----- nvinfo : EIATTR_NUM_BARRIERS
	.align		4
        /*0110*/ 	.byte	0x02, 0x4c
        /*0112*/ 	.byte	0x01
	.zero		1


	//----- nvinfo : EIATTR_MERCURY_ISA_VERSION
	.align		4
        /*0114*/ 	.byte	0x03, 0x5f
        /*0116*/ 	.short	0x0101


	//----- nvinfo : EIATTR_COOP_GROUP_MASK_REGIDS
	.align		4
        /*0118*/ 	.byte	0x04, 0x29
        /*011a*/ 	.short	(.L_49 - .L_48)


	//   ....[0]....
.L_48:
        /*011c*/ 	.word	0xffffffff


	//   ....[1]....
        /*0120*/ 	.word	0xffffffff


	//   ....[2]....
        /*0124*/ 	.word	0xffffffff


	//   ....[3]....
        /*0128*/ 	.word	0xffffffff


	//   ....[4]....
        /*012c*/ 	.word	0xffffffff


	//   ....[5]....
        /*0130*/ 	.word	0xffffffff


	//   ....[6]....
        /*0134*/ 	.word	0xffffffff


	//----- nvinfo : EIATTR_COOP_GROUP_INSTR_OFFSETS
	.align		4
.L_49:
        /*0138*/ 	.byte	0x04, 0x28
        /*013a*/ 	.short	(.L_51 - .L_50)


	//   ....[0]....
.L_50:
        /*013c*/ 	.word	0x00002010


	//   ....[1]....
        /*0140*/ 	.word	0x000020b0


	//   ....[2]....
        /*0144*/ 	.word	0x00002150


	//   ....[3]....
        /*0148*/ 	.word	0x000021f0


	//   ....[4]....
        /*014c*/ 	.word	0x00002290


	//   ....[5]....
        /*0150*/ 	.word	0x00002330


	//   ....[6]....
        /*0154*/ 	.word	0x000023f0


	//----- nvinfo : EIATTR_VRC_CTA_INIT_COUNT
	.align		4
.L_51:
        /*0158*/ 	.byte	0x02, 0x4a
	.zero		1
	.zero		1


	//----- nvinfo : EIATTR_EXIT_INSTR_OFFSETS
	.align		4
        /*015c*/ 	.byte	0x04, 0x1c
        /*015e*/ 	.short	(.L_53 - .L_52)


	//   ....[0]....
.L_52:
        /*0160*/ 	.word	0x00002400


	//   ....[1]....
        /*0164*/ 	.word	0x000024c0


	//----- nvinfo : EIATTR_CRS_STACK_SIZE
	.align		4
.L_53:
        /*0168*/ 	.byte	0x04, 0x1e
        /*016a*/ 	.short	(.L_55 - .L_54)
.L_54:
        /*016c*/ 	.word	0x00000000


	//----- nvinfo : EIATTR_CBANK_PARAM_SIZE
	.align		4
.L_55:
        /*0170*/ 	.byte	0x03, 0x19
        /*0172*/ 	.short	0x005c


	//----- nvinfo : EIATTR_PARAM_CBANK
	.align		4
        /*0174*/ 	.byte	0x04, 0x0a
        /*0176*/ 	.short	(.L_57 - .L_56)
	.align		4
.L_56:
        /*0178*/ 	.word	index@(.nv.constant0._Z23BitBoard_cuda_kernel_b2iiPjS_S_S_S_lS_iiiiiii)
        /*017c*/ 	.short	0x0380
        /*017e*/ 	.short	0x005c


	//----- nvinfo : EIATTR_SW_WAR
	.align		4
.L_57:
        /*0180*/ 	.byte	0x04, 0x36
        /*0182*/ 	.short	(.L_59 - .L_58)
.L_58:
        /*0184*/ 	.word	0x00000008
.L_59:


//--------------------- .nv.info._Z23BitBoard_cuda_kernel_b1iiPjS_S_S_S_lii --------------------------
	.section	.nv.info._Z23BitBoard_cuda_kernel_b1iiPjS_S_S_S_lii,"",@"SHT_CUDA_INFO"
	.sectionflags	@""
	.align	4


	//----- nvinfo : EIATTR_CUDA_API_VERSION
	.align		4
        /*0000*/ 	.byte	0x04, 0x37
        /*0002*/ 	.short	(.L_61 - .L_60)
.L_60:
        /*0004*/ 	.word	0x00000082


	//----- nvinfo : EIATTR_KPARAM_INFO
	.align		4
.L_61:
        /*0008*/ 	.byte	0x04, 0x17
        /*000a*/ 	.short	(.L_63 - .L_62)
.L_62:
        /*000c*/ 	.word	0x00000000
        /*0010*/ 	.short	0x0009
        /*0012*/ 	.short	0x003c
        /*0014*/ 	.byte	0x00, 0xf0, 0x11, 0x00


	//----- nvinfo : EIATTR_KPARAM_INFO
	.align		4
.L_63:
        /*0018*/ 	.byte	0x04, 0x17
        /*001a*/ 	.short	(.L_65 - .L_64)
.L_64:
        /*001c*/ 	.word	0x00000000
        /*0020*/ 	.short	0x0008
        /*0022*/ 	.short	0x0038
        /*0024*/ 	.byte	0x00, 0xf0, 0x11, 0x00


	//----- nvinfo : EIATTR_KPARAM_INFO
	.align		4
.L_65:
        /*0028*/ 	.byte	0x04, 0x17
        /*002a*/ 	.short	(.L_67 - .L_66)
.L_66:
        /*002c*/ 	.word	0x00000000
        /*0030*/ 	.short	0x0007
        /*0032*/ 	.short	0x0030
        /*0034*/ 	.byte	0x00, 0xf0, 0x21, 0x00


	//----- nvinfo : EIATTR_KPARAM_INFO
	.align		4
.L_67:
        /*0038*/ 	.byte	0x04, 0x17
        /*003a*/ 	.short	(.L_69 - .L_68)
.L_68:
        /*003c*/ 	.word	0x00000000
        /*0040*/ 	.short	0x0006
        /*0042*/ 	.short	0x0028
        /*0044*/ 	.byte	0x00, 0xf5, 0x21, 0x00


	//----- nvinfo : EIATTR_KPARAM_INFO
	.align		4
.L_69:
        /*0048*/ 	.byte	0x04, 0x17
        /*004a*/ 	.short	(.L_71 - .L_70)
.L_70:
        /*004c*/ 	.word	0x00000000
        /*0050*/ 	.short	0x0005
        /*0052*/ 	.short	0x0020
        /*0054*/ 	.byte	0x00, 0xf5, 0x21, 0x00


	//----- nvinfo : EIATTR_KPARAM_INFO
	.align		4
.L_71:
        /*0058*/ 	.byte	0x04, 0x17
        /*005a*/ 	.short	(.L_73 - .L_72)
.L_72:
        /*005c*/ 	.word	0x00000000
        /*0060*/ 	.short	0x0004
        /*0062*/ 	.short	0x0018
        /*0064*/ 	.byte	0x00, 0xf5, 0x21, 0x00


	//----- nvinfo : EIATTR_KPARAM_INFO
	.align		4
.L_73:
        /*0068*/ 	.byte	0x04, 0x17
        /*006a*/ 	.short	(.L_75 - .L_74)
.L_74:
        /*006c*/ 	.word	0x00000000
        /*0070*/ 	.short	0x0003
        /*0072*/ 	.short	0x0010
        /*0074*/ 	.byte	0x00, 0xf5, 0x21, 0x00


	//----- nvinfo : EIATTR_KPARAM_INFO
	.align		4
.L_75:
        /*0078*/ 	.byte	0x04, 0x17
        /*007a*/ 	.short	(.L_77 - .L_76)
.L_76:
        /*007c*/ 	.word	0x00000000
        /*0080*/ 	.short	0x0002
        /*0082*/ 	.short	0x0008
        /*0084*/ 	.byte	0x00, 0xf5, 0x21, 0x00


	//----- nvinfo : EIATTR_KPARAM_INFO
	.align		4
.L_77:
        /*0088*/ 	.byte	0x04, 0x17
        /*008a*/ 	.short	(.L_79 - .L_78)
.L_78:
        /*008c*/ 	.word	0x00000000
        /*0090*/ 	.short	0x0001
        /*0092*/ 	.short	0x0004
        /*0094*/ 	.byte	0x00, 0xf0, 0x11, 0x00


	//----- nvinfo : EIATTR_KPARAM_INFO
	.align		4
.L_79:
        /*0098*/ 	.byte	0x04, 0x17
        /*009a*/ 	.short	(.L_81 - .L_80)
.L_80:
        /*009c*/ 	.word	0x00000000
        /*00a0*/ 	.short	0x0000
        /*00a2*/ 	.short	0x0000
        /*00a4*/ 	.byte	0x00, 0xf0, 0x11, 0x00


	//----- nvinfo : EIATTR_SPARSE_MMA_MASK
	.align		4
.L_81:
        /*00a8*/ 	.byte	0x03, 0x50
        /*00aa*/ 	.short	0x0000


	//----- nvinfo : EIATTR_MAXREG_COUNT
	.align		4
        /*00ac*/ 	.byte	0x03, 0x1b
        /*00ae*/ 	.short	0x00ff


	//----- nvinfo : EIATTR_NUM_BARRIERS
	.align		4
        /*00b0*/ 	.byte	0x02, 0x4c
        /*00b2*/ 	.byte	0x01
	.zero		1


	//----- nvinfo : EIATTR_MERCURY_ISA_VERSION
	.align		4
        /*00b4*/ 	.byte	0x03, 0x5f
        /*00b6*/ 	.short	0x0101


	//----- nvinfo : EIATTR_COOP_GROUP_MASK_REGIDS
	.align		4
        /*00b8*/ 	.byte	0x04, 0x29
        /*00ba*/ 	.short	(.L_83 - .L_82)


	//   ....[0]....
.L_82:
        /*00bc*/ 	.word	0xffffffff


	//   ....[1]....
        /*00c0*/ 	.word	0xffffffff


	//   ....[2]....
        /*00c4*/ 	.word	0xffffffff


	//   ....[3]....
        /*00c8*/ 	.word	0xffffffff


	//   ....[4]....
        /*00cc*/ 	.word	0xffffffff


	//   ....[5]....
        /*00d0*/ 	.word	0xffffffff


	//   ....[6]....
        /*00d4*/ 	.word	0xffffffff


	//----- nvinfo : EIATTR_COOP_GROUP_INSTR_OFFSETS
	.align		4
.L_83:
        /*00d8*/ 	.byte	0x04, 0x28
        /*00da*/ 	.short	(.L_85 - .L_84)


	//   ....[0]....
.L_84:
        /*00dc*/ 	.word	0x00000750


	//   ....[1]....
        /*00e0*/ 	.word	0x000007f0


	//   ....[2]....
        /*00e4*/ 	.word	0x00000890


	//   ....[3]....
        /*00e8*/ 	.word	0x00000930


	//   ....[4]....
        /*00ec*/ 	.word	0x000009d0


	//   ....[5]....
        /*00f0*/ 	.word	0x00000a70


	//   ....[6]....
        /*00f4*/ 	.word	0x00000b30


	//----- nvinfo : EIATTR_VRC_CTA_INIT_COUNT
	.align		4
.L_85:
        /*00f8*/ 	.byte	0x02, 0x4a
	.zero		1
	.zero		1


	//----- nvinfo : EIATTR_EXIT_INSTR_OFFSETS
	.align		4
        /*00fc*/ 	.byte	0x04, 0x1c
        /*00fe*/ 	.short	(.L_87 - .L_86)


	//   ....[0]....
.L_86:
        /*0100*/ 	.word	0x00000b40


	//   ....[1]....
        /*0104*/ 	.word	0x00000c00


	//----- nvinfo : EIATTR_CRS_STACK_SIZE
	.align		4
.L_87:
        /*0108*/ 	.byte	0x04, 0x1e
        /*010a*/ 	.short	(.L_89 - .L_88)
.L_88:
        /*010c*/ 	.word	0x00000000


	//----- nvinfo : EIATTR_CBANK_PARAM_SIZE
	.align		4
.L_89:
        /*0110*/ 	.byte	0x03, 0x19
        /*0112*/ 	.short	0x0040


	//----- nvinfo : EIATTR_PARAM_CBANK
	.align		4
        /*0114*/ 	.byte	0x04, 0x0a
        /*0116*/ 	.short	(.L_91 - .L_90)
	.align		4
.L_90:
        /*0118*/ 	.word	index@(.nv.constant0._Z23BitBoard_cuda_kernel_b1iiPjS_S_S_S_lii)
        /*011c*/ 	.short	0x0380
        /*011e*/ 	.short	0x0040


	//----- nvinfo : EIATTR_SW_WAR
	.align		4
.L_91:
        /*0120*/ 	.byte	0x04, 0x36
        /*0122*/ 	.short	(.L_93 - .L_92)
.L_92:
        /*0124*/ 	.word	0x00000008
.L_93:


//--------------------- .nv.callgraph             --------------------------
	.section	.nv.callgraph,"",@"SHT_CUDA_CALLGRAPH"
	.align	4
	.sectionentsize	8
	.align		4
        /*0000*/ 	.word	0x00000000
	.align		4
        /*0004*/ 	.word	0xffffffff
	.align		4
        /*0008*/ 	.word	0x00000000
	.align		4
        /*000c*/ 	.word	0xfffffffe
	.align		4
        /*0010*/ 	.word	0x00000000
	.align		4
        /*0014*/ 	.word	0xfffffffd
	.align		4
        /*0018*/ 	.word	0x00000000
	.align		4
        /*001c*/ 	.word	0xfffffffc


//--------------------- .nv.constant4             --------------------------
	.section	.nv.constant4,"a",@progbits
	.align	8
	.align		8
.nv.constant4:
        /*0000*/ 	.dword	dlocal
	.align		8
        /*0008*/ 	.dword	gdl


//--------------------- .text._Z23BitBoard_cuda_kernel_b2iiPjS_S_S_S_lS_iiiiiii --------------------------
	.section	.text._Z23BitBoard_cuda_kernel_b2iiPjS_S_S_S_lS_iiiiiii,"ax",@progbits
	.align	128
        .global         _Z23BitBoard_cuda_kernel_b2iiPjS_S_S_S_lS_iiiiiii
        .type           _Z23BitBoard_cuda_kernel_b2iiPjS_S_S_S_lS_iiiiiii,@function
        .size           _Z23BitBoard_cuda_kernel_b2iiPjS_S_S_S_lS_iiiiiii,(.L_x_61 - _Z23BitBoard_cuda_kernel_b2iiPjS_S_S_S_lS_iiiiiii)
        .other          _Z23BitBoard_cuda_kernel_b2iiPjS_S_S_S_lS_iiiiiii,@"STO_CUDA_ENTRY STV_DEFAULT"
_Z23BitBoard_cuda_kernel_b2iiPjS_S_S_S_lS_iiiiiii:
.text._Z23BitBoard_cuda_kernel_b2iiPjS_S_S_S_lS_iiiiiii:
[----:B------:R-:W0:Y:S01]  /*0000*/  LDC R1, c[0x0][0x37c] ;  /* 0x0000df00ff017b82 */ /* 0x000e220000000800 */
[----:B------:R-:W1:Y:S07]  /*0010*/  S2R R20, SR_TID.X ;  /* 0x0000000000147919 */ /* 0x000e6e0000002100 */
[----:B------:R-:W2:Y:S01]  /*0020*/  LDC.64 R2, c[0x0][0x388] ;  /* 0x0000e200ff027b82 */ /* 0x000ea20000000a00 */
[----:B------:R-:W1:Y:S01]  /*0030*/  LDCU UR4, c[0x0][0x360] ;  /* 0x00006c00ff0477ac */ /* 0x000e620008000800 */
[----:B0-----:R-:W-:Y:S01]  /*0040*/  VIADD R1, R1, 0xffffff90 ;  /* 0xffffff9001017836 */ /* 0x001fe20000000000 */
[----:B------:R-:W1:Y:S01]  /*0050*/  S2R R19, SR_CTAID.X ;  /* 0x0000000000137919 */ /* 0x000e620000002500 */
[----:B------:R-:W0:Y:S04]  /*0060*/  LDCU.64 UR6, c[0x0][0x358] ;  /* 0x00006b00ff0677ac */ /* 0x000e280008000a00 */
[----:B------:R-:W3:Y:S08]  /*0070*/  LDC.64 R4, c[0x0][0x390] ;  /* 0x0000e400ff047b82 */ /* 0x000ef00000000a00 */
[----:B------:R-:W4:Y:S01]  /*0080*/  LDC.64 R6, c[0x0][0x398] ;  /* 0x0000e600ff067b82 */ /* 0x000f220000000a00 */
[----:B------:R-:W5:Y:S07]  /*0090*/  S2R R21, SR_CgaCtaId ;  /* 0x0000000000157919 */ /* 0x000f6e0000008800 */
[----:B------:R-:W5:Y:S01]  /*00a0*/  LDC R17, c[0x0][0x380] ;  /* 0x0000e000ff117b82 */ /* 0x000f620000000800 */
[----:B------:R-:W-:Y:S01]  /*00b0*/  MOV R0, 0x400 ;  /* 0x0000040000007802 */ /* 0x000fe20000000f00 */
[----:B------:R-:W-:Y:S01]  /*00c0*/  IMAD.MOV.U32 R16, RZ, RZ, -0x1 ;  /* 0xffffffffff107424 */ /* 0x000fe200078e00ff */
[----:B------:R-:W0:Y:S01]  /*00d0*/  LDCU UR13, c[0x0][0x3c8] ;  /* 0x00007900ff0d77ac */ /* 0x000e220008000800 */
[----:B------:R-:W0:Y:S01]  /*00e0*/  LDCU UR10, c[0x0][0x384] ;  /* 0x00007080ff0a77ac */ /* 0x000e220008000800 */
[----:B-1----:R-:W-:Y:S01]  /*00f0*/  IMAD R18, R19, UR4, R20 ;  /* 0x0000000413127c24 */ /* 0x002fe2000f8e0214 */
[----:B------:R-:W1:Y:S03]  /*0100*/  LDCU.64 UR4, c[0x0][0x3b0] ;  /* 0x00007600ff0477ac */ /* 0x000e660008000a00 */
[C---:B--2---:R-:W-:Y:S01]  /*0110*/  IMAD.WIDE.U32 R2, R18.reuse, 0x4, R2 ;  /* 0x0000000412027825 */ /* 0x044fe200078e0002 */
[----:B------:R-:W2:Y:S03]  /*0120*/  LDCU UR11, c[0x0][0x3d0] ;  /* 0x00007a00ff0b77ac */ /* 0x000ea60008000800 */
[C---:B---3--:R-:W-:Y:S01]  /*0130*/  IMAD.WIDE.U32 R4, R18.reuse, 0x4, R4 ;  /* 0x0000000412047825 */ /* 0x048fe200078e0004 */
[----:B------:R-:W3:Y:S01]  /*0140*/  LDCU UR12, c[0x0][0x3d8] ;  /* 0x00007b00ff0c77ac */ /* 0x000ee20008000800 */
[----:B0-----:R0:W2:Y:S02]  /*0150*/  LDG.E R2, desc[UR6][R2.64] ;  /* 0x0000000602027981 */ /* 0x0010a4000c1e1900 */
[----:B----4-:R-:W-:Y:S01]  /*0160*/  IMAD.WIDE.U32 R6, R18, 0x4, R6 ;  /* 0x0000000412067825 */ /* 0x010fe200078e0006 */
[----:B------:R-:W4:Y:S01]  /*0170*/  LDCU.64 UR14, c[0x0][0x3c0] ;  /* 0x00007800ff0e77ac */ /* 0x000f220008000a00 */
[----:B------:R-:W3:Y:S04]  /*0180*/  LDG.E R5, desc[UR6][R4.64] ;  /* 0x0000000604057981 */ /* 0x000ee8000c1e1900 */
[----:B------:R-:W3:Y:S01]  /*0190*/  LDG.E R6, desc[UR6][R6.64] ;  /* 0x0000000606067981 */ /* 0x000ee2000c1e1900 */
[C---:B------:R-:W-:Y:S01]  /*01a0*/  IADD3 R8, PT, PT, R0.reuse, 0xf00, RZ ;  /* 0x00000f0000087810 */ /* 0x040fe20007ffe0ff */
[----:B------:R-:W-:-:S02]  /*01b0*/  VIADD R9, R0, 0x1e00 ;  /* 0x00001e0000097836 */ /* 0x000fc40000000000 */
[----:B------:R-:W-:Y:S01]  /*01c0*/  VIADD R10, R0, 0x2d00 ;  /* 0x00002d00000a7836 */ /* 0x000fe20000000000 */
[C---:B-----5:R-:W-:Y:S02]  /*01d0*/  LEA R15, R21.reuse, R0, 0x18 ;  /* 0x00000000150f7211 */ /* 0x060fe400078ec0ff */
[C---:B0-----:R-:W-:Y:S02]  /*01e0*/  LEA R3, R21.reuse, R8, 0x18 ;  /* 0x0000000815037211 */ /* 0x041fe400078ec0ff */
[C---:B------:R-:W-:Y:S02]  /*01f0*/  LEA R9, R21.reuse, R9, 0x18 ;  /* 0x0000000915097211 */ /* 0x040fe400078ec0ff */
[----:B------:R-:W-:Y:S01]  /*0200*/  LEA R11, R21, R10, 0x18 ;  /* 0x0000000a150b7211 */ /* 0x000fe200078ec0ff */
[----:B------:R-:W-:Y:S01]  /*0210*/  IMAD R15, R20, 0x28, R15 ;  /* 0x00000028140f7824 */ /* 0x000fe200078e020f */
[----:B------:R-:W-:Y:S01]  /*0220*/  SHF.L.U32 R16, R16, R17, RZ ;  /* 0x0000001110107219 */ /* 0x000fe200000006ff */
[----:B------:R-:W-:-:S02]  /*0230*/  IMAD R14, R20, 0x28, R3 ;  /* 0x00000028140e7824 */ /* 0x000fc400078e0203 */
[C---:B------:R-:W-:Y:S02]  /*0240*/  IMAD R13, R20.reuse, 0x28, R9 ;  /* 0x00000028140d7824 */ /* 0x040fe400078e0209 */
[----:B------:R-:W-:Y:S01]  /*0250*/  IMAD R12, R20, 0x28, R11 ;  /* 0x00000028140c7824 */ /* 0x000fe200078e020b */
[----:B-1----:R-:W-:-:S04]  /*0260*/  ISETP.GE.U32.AND P0, PT, R18, UR4, PT ;  /* 0x0000000412007c0c */ /* 0x002fc8000bf06070 */
[----:B------:R-:W-:Y:S02]  /*0270*/  ISETP.GE.AND.EX P0, PT, RZ, UR5, PT, P0 ;  /* 0x00000005ff007c0c */ /* 0x000fe4000bf06300 */
[----:B------:R-:W-:Y:S01]  /*0280*/  IADD3 R0, PT, PT, R0, 0x3d80, RZ ;  /* 0x00003d8000007810 */ /* 0x000fe20007ffe0ff */
[----:B------:R-:W-:Y:S03]  /*0290*/  BSSY.RECONVERGENT B1, `(.L_x_0) ;  /* 0x00001c5000017945 */ /* 0x000fe60003800200 */
[----:B------:R-:W-:-:S05]  /*02a0*/  LEA R3, R21, R0, 0x18 ;  /* 0x0000000015037211 */ /* 0x000fca00078ec0ff */
[----:B------:R-:W-:Y:S01]  /*02b0*/  IMAD R0, R20, 0x4, R3 ;  /* 0x0000000414007824 */ /* 0x000fe200078e0203 */
[----:B--2---:R0:W-:Y:S01]  /*02c0*/  STS [R15], R2 ;  /* 0x000000020f007388 */ /* 0x0041e20000000800 */
[----:B---3--:R-:W-:-:S03]  /*02d0*/  LOP3.LUT R7, R6, R5, R2, 0xfe, !PT ;  /* 0x0000000506077212 */ /* 0x008fc600078efe02 */
[----:B------:R0:W-:Y:S01]  /*02e0*/  STS [R14], R5 ;  /* 0x000000050e007388 */ /* 0x0001e20000000800 */
[----:B------:R-:W-:-:S03]  /*02f0*/  LOP3.LUT R7, R7, R16, RZ, 0x3, !PT ;  /* 0x0000001007077212 */ /* 0x000fc600078e03ff */
[----:B------:R0:W-:Y:S04]  /*0300*/  STS [R13], R6 ;  /* 0x000000060d007388 */ /* 0x0001e80000000800 */
[----:B------:R0:W-:Y:S01]  /*0310*/  STS [R12], R7 ;  /* 0x000000070c007388 */ /* 0x0001e20000000800 */
[----:B----4-:R-:W-:Y:S05]  /*0320*/  @P0 BRA `(.L_x_1) ;  /* 0x0000001800d00947 */ /* 0x010fea0003800000 */
[----:B------:R-:W1:Y:S02]  /*0330*/  LDCU UR9, c[0x0][0x3c0] ;  /* 0x00007800ff0977ac */ /* 0x000e640008000800 */
[----:B-1----:R-:W-:-:S09]  /*0340*/  UISETP.GE.AND UP0, UPT, UR9, 0x1, UPT ;  /* 0x000000010900788c */ /* 0x002fd2000bf06270 */
[----:B------:R-:W-:Y:S05]  /*0350*/  BRA.U !UP0, `(.L_x_2) ;  /* 0x0000000908447547 */ /* 0x000fea000b800000 */
[----:B------:R-:W-:Y:S01]  /*0360*/  UISETP.GE.U32.AND UP0, UPT, UR9, 0x10, UPT ;  /* 0x000000100900788c */ /* 0x000fe2000bf06070 */
[----:B------:R-:W-:Y:S01]  /*0370*/  IMAD.MOV.U32 R21, RZ, RZ, RZ ;  /* 0x000000ffff157224 */ /* 0x000fe200078e00ff */
[----:B------:R-:W-:-:S04]  /*0380*/  ULOP3.LUT UR4, UR9, 0xf, URZ, 0xc0, !UPT ;  /* 0x0000000f09047892 */ /* 0x000fc8000f8ec0ff */
[----:B------:R-:W-:-:S03]  /*0390*/  UISETP.NE.AND UP1, UPT, UR4, URZ, UPT ;  /* 0x000000ff0400728c */ /* 0x000fc6000bf25270 */
[----:B------:R-:W-:Y:S08]  /*03a0*/  BRA.U !UP0, `(.L_x_3) ;  /* 0x0000000508007547 */ /* 0x000ff0000b800000 */
[----:B------:R-:W-:Y:S01]  /*03b0*/  ULOP3.LUT UR5, UR9, 0x7ffffff0, URZ, 0xc0, !UPT ;  /* 0x7ffffff009057892 */ /* 0x000fe2000f8ec0ff */
[----:B------:R-:W-:-:S05]  /*03c0*/  HFMA2 R22, -RZ, RZ, 0, 0 ;  /* 0x00000000ff167431 */ /* 0x000fca00000001ff */
[----:B------:R-:W-:-:S07]  /*03d0*/  IMAD.U32 R21, RZ, RZ, UR5 ;  /* 0x00000005ff157e24 */ /* 0x000fce000f8e00ff */
.L_x_4:
[----:B-1----:R-:W1:Y:S01]  /*03e0*/  LDC.64 R24, c[0x0][0x3b8] ;  /* 0x0000ee00ff187b82 */ /* 0x002e620000000a00 */
[----:B------:R-:W-:-:S04]  /*03f0*/  IMAD R27, R18, UR9, R22 ;  /* 0x00000009121b7c24 */ /* 0x000fc8000f8e0216 */
[C---:B0-----:R-:W-:Y:S01]  /*0400*/  VIADD R7, R27.reuse, 0x4 ;  /* 0x000000041b077836 */ /* 0x041fe20000000000 */
[C---:B------:R-:W-:Y:S01]  /*0410*/  IADD3 R5, PT, PT, R27.reuse, 0x2, RZ ;  /* 0x000000021b057810 */ /* 0x040fe20007ffe0ff */
[C---:B------:R-:W-:Y:S01]  /*0420*/  VIADD R29, R27.reuse, 0x3 ;  /* 0x000000031b1d7836 */ /* 0x040fe20000000000 */
[C---:B------:R-:W-:Y:S01]  /*0430*/  IADD3 R11, PT, PT, R27.reuse, 0x5, RZ ;  /* 0x000000051b0b7810 */ /* 0x040fe20007ffe0ff */
[C---:B------:R-:W-:Y:S02]  /*0440*/  VIADD R9, R27.reuse, 0x1 ;  /* 0x000000011b097836 */ /* 0x040fe40000000000 */
[C---:B------:R-:W-:Y:S02]  /*0450*/  VIADD R23, R27.reuse, 0x6 ;  /* 0x000000061b177836 */ /* 0x040fe40000000000 */
[----:B------:R-:W-:Y:S02]  /*0460*/  VIADD R26, R27, 0x7 ;  /* 0x000000071b1a7836 */ /* 0x000fe40000000000 */
[----:B-1----:R-:W-:-:S04]  /*0470*/  IMAD.WIDE.U32 R4, R5, 0x4, R24 ;  /* 0x0000000405047825 */ /* 0x002fc800078e0018 */
[--C-:B------:R-:W-:Y:S02]  /*0480*/  IMAD.WIDE.U32 R6, R7, 0x4, R24.reuse ;  /* 0x0000000407067825 */ /* 0x100fe400078e0018 */
[----:B------:R-:W2:Y:S02]  /*0490*/  LDG.E R4, desc[UR6][R4.64] ;  /* 0x0000000604047981 */ /* 0x000ea4000c1e1900 */
[--C-:B------:R-:W-:Y:S02]  /*04a0*/  IMAD.WIDE.U32 R28, R29, 0x4, R24.reuse ;  /* 0x000000041d1c7825 */ /* 0x100fe400078e0018 */
[----:B------:R-:W3:Y:S02]  /*04b0*/  LDG.E R6, desc[UR6][R6.64] ;  /* 0x0000000606067981 */ /* 0x000ee4000c1e1900 */
[----:B------:R-:W-:-:S04]  /*04c0*/  IMAD.WIDE.U32 R10, R11, 0x4, R24 ;  /* 0x000000040b0a7825 */ /* 0x000fc800078e0018 */
[--C-:B------:R-:W-:Y:S01]  /*04d0*/  IMAD.WIDE.U32 R2, R27, 0x4, R24.reuse ;  /* 0x000000041b027825 */ /* 0x100fe200078e0018 */
[----:B------:R0:W2:Y:S03]  /*04e0*/  LDG.E R5, desc[UR6][R28.64] ;  /* 0x000000061c057981 */ /* 0x0000a6000c1e1900 */
[--C-:B------:R-:W-:Y:S01]  /*04f0*/  IMAD.WIDE.U32 R8, R9, 0x4, R24.reuse ;  /* 0x0000000409087825 */ /* 0x100fe200078e0018 */
[----:B------:R1:W3:Y:S04]  /*0500*/  LDG.E R7, desc[UR6][R10.64] ;  /* 0x000000060a077981 */ /* 0x0002e8000c1e1900 */
[----:B------:R-:W4:Y:S01]  /*0510*/  LDG.E R2, desc[UR6][R2.64] ;  /* 0x0000000602027981 */ /* 0x000f22000c1e1900 */
[----:B0-----:R-:W-:-:S04]  /*0520*/  IMAD.WIDE.U32 R28, R23, 0x4, R24 ;  /* 0x00000004171c7825 */ /* 0x001fc800078e0018 */
[----:B-1----:R-:W-:Y:S01]  /*0530*/  IMAD.WIDE.U32 R10, R26, 0x4, R24 ;  /* 0x000000041a0a7825 */ /* 0x002fe200078e0018 */
[----:B------:R-:W4:Y:S04]  /*0540*/  LDG.E R3, desc[UR6][R8.64] ;  /* 0x0000000608037981 */ /* 0x000f28000c1e1900 */
[----:B------:R0:W5:Y:S04]  /*0550*/  LDG.E R8, desc[UR6][R28.64] ;  /* 0x000000061c087981 */ /* 0x000168000c1e1900 */
[----:B------:R1:W5:Y:S01]  /*0560*/  LDG.E R9, desc[UR6][R10.64] ;  /* 0x000000060a097981 */ /* 0x000362000c1e1900 */
[----:B------:R-:W-:Y:S01]  /*0570*/  VIADD R26, R27, 0x8 ;  /* 0x000000081b1a7836 */ /* 0x000fe20000000000 */
[----:B------:R-:W-:-:S03]  /*0580*/  LEA R23, R22, R1, 0x2 ;  /* 0x0000000116177211 */ /* 0x000fc600078e10ff */
[----:B0-----:R-:W-:-:S04]  /*0590*/  IMAD.WIDE.U32 R28, R26, 0x4, R24 ;  /* 0x000000041a1c7825 */ /* 0x001fc800078e0018 */
[C---:B------:R-:W-:Y:S01]  /*05a0*/  VIADD R26, R27.reuse, 0x9 ;  /* 0x000000091b1a7836 */ /* 0x040fe20000000000 */
[C---:B-1----:R-:W-:Y:S01]  /*05b0*/  IADD3 R11, PT, PT, R27.reuse, 0xa, RZ ;  /* 0x0000000a1b0b7810 */ /* 0x042fe20007ffe0ff */
[----:B------:R0:W5:Y:S04]  /*05c0*/  LDG.E R10, desc[UR6][R28.64] ;  /* 0x000000061c0a7981 */ /* 0x000168000c1e1900 */
[----:B--2---:R1:W-:Y:S04]  /*05d0*/  STL.64 [R23+0x8], R4 ;  /* 0x0000080417007387 */ /* 0x0043e80000100a00 */
[----:B---3--:R2:W-:Y:S01]  /*05e0*/  STL.64 [R23+0x10], R6 ;  /* 0x0000100617007387 */ /* 0x0085e20000100a00 */
[----:B-1----:R-:W-:-:S02]  /*05f0*/  VIADD R5, R27, 0xb ;  /* 0x0000000b1b057836 */ /* 0x002fc40000000000 */
[--C-:B--2---:R-:W-:Y:S01]  /*0600*/  IMAD.WIDE.U32 R6, R26, 0x4, R24.reuse ;  /* 0x000000041a067825 */ /* 0x104fe200078e0018 */
[----:B------:R-:W-:Y:S01]  /*0610*/  IADD3 R26, PT, PT, R27, 0xd, RZ ;  /* 0x0000000d1b1a7810 */ /* 0x000fe20007ffe0ff */
[----:B----4-:R1:W-:Y:S02]  /*0620*/  STL.64 [R23], R2 ;  /* 0x0000000217007387 */ /* 0x0103e40000100a00 */
[----:B0-----:R-:W-:-:S04]  /*0630*/  IMAD.WIDE.U32 R28, R5, 0x4, R24 ;  /* 0x00000004051c7825 */ /* 0x001fc800078e0018 */
[----:B------:R-:W-:Y:S02]  /*0640*/  VIADD R5, R27, 0xc ;  /* 0x0000000c1b057836 */ /* 0x000fe40000000000 */
[--C-:B-1----:R-:W-:Y:S01]  /*0650*/  IMAD.WIDE.U32 R2, R11, 0x4, R24.reuse ;  /* 0x000000040b027825 */ /* 0x102fe200078e0018 */
[----:B-----5:R0:W-:Y:S04]  /*0660*/  STL.64 [R23+0x18], R8 ;  /* 0x0000180817007387 */ /* 0x0201e80000100a00 */
[----:B------:R1:W2:Y:S01]  /*0670*/  LDG.E R11, desc[UR6][R6.64] ;  /* 0x00000006060b7981 */ /* 0x0002a2000c1e1900 */
[----:B------:R-:W-:-:S03]  /*0680*/  IMAD.WIDE.U32 R4, R5, 0x4, R24 ;  /* 0x0000000405047825 */ /* 0x000fc600078e0018 */
[----:B------:R-:W3:Y:S01]  /*0690*/  LDG.E R2, desc[UR6][R2.64] ;  /* 0x0000000602027981 */ /* 0x000ee2000c1e1900 */
[----:B0-----:R-:W-:-:S03]  /*06a0*/  VIADD R9, R27, 0xe ;  /* 0x0000000e1b097836 */ /* 0x001fc60000000000 */
[----:B------:R-:W4:Y:S01]  /*06b0*/  LDG.E R4, desc[UR6][R4.64] ;  /* 0x0000000604047981 */ /* 0x000f22000c1e1900 */
[----:B-1----:R-:W-:Y:S02]  /*06c0*/  VIADD R7, R27, 0xf ;  /* 0x0000000f1b077836 */ /* 0x002fe40000000000 */
[--C-:B------:R-:W-:Y:S01]  /*06d0*/  IMAD.WIDE.U32 R26, R26, 0x4, R24.reuse ;  /* 0x000000041a1a7825 */ /* 0x100fe200078e0018 */
[----:B------:R-:W3:Y:S03]  /*06e0*/  LDG.E R3, desc[UR6][R28.64] ;  /* 0x000000061c037981 */ /* 0x000ee6000c1e1900 */
[--C-:B------:R-:W-:Y:S01]  /*06f0*/  IMAD.WIDE.U32 R8, R9, 0x4, R24.reuse ;  /* 0x0000000409087825 */ /* 0x100fe200078e0018 */
[----:B------:R-:W4:Y:S03]  /*0700*/  LDG.E R5, desc[UR6][R26.64] ;  /* 0x000000061a057981 */ /* 0x000f26000c1e1900 */
[----:B------:R-:W-:Y:S01]  /*0710*/  IMAD.WIDE.U32 R24, R7, 0x4, R24 ;  /* 0x0000000407187825 */ /* 0x000fe200078e0018 */
[----:B------:R-:W5:Y:S04]  /*0720*/  LDG.E R6, desc[UR6][R8.64] ;  /* 0x0000000608067981 */ /* 0x000f68000c1e1900 */
[----:B------:R-:W5:Y:S01]  /*0730*/  LDG.E R7, desc[UR6][R24.64] ;  /* 0x0000000618077981 */ /* 0x000f62000c1e1900 */
[----:B------:R-:W-:-:S04]  /*0740*/  IADD3 R22, PT, PT, R22, 0x10, RZ ;  /* 0x0000001016167810 */ /* 0x000fc80007ffe0ff */
[----:B------:R-:W-:Y:S01]  /*0750*/  ISETP.NE.AND P0, PT, R22, R21, PT ;  /* 0x000000151600720c */ /* 0x000fe20003f05270 */
[----:B--2---:R1:W-:Y:S04]  /*0760*/  STL.64 [R23+0x20], R10 ;  /* 0x0000200a17007387 */ /* 0x0043e80000100a00 */
[----:B---3--:R1:W-:Y:S04]  /*0770*/  STL.64 [R23+0x28], R2 ;  /* 0x0000280217007387 */ /* 0x0083e80000100a00 */
[----:B----4-:R1:W-:Y:S04]  /*0780*/  STL.64 [R23+0x30], R4 ;  /* 0x0000300417007387 */ /* 0x0103e80000100a00 */
[----:B-----5:R1:W-:Y:S01]  /*0790*/  STL.64 [R23+0x38], R6 ;  /* 0x0000380617007387 */ /* 0x0203e20000100a00 */
[----:B------:R-:W-:Y:S05]  /*07a0*/  @P0 BRA `(.L_x_4) ;  /* 0xfffffffc000c0947 */ /* 0x000fea000383ffff */
.L_x_3:
[----:B------:R-:W-:Y:S05]  /*07b0*/  BRA.U !UP1, `(.L_x_2) ;  /* 0x00000005092c7547 */ /* 0x000fea000b800000 */
[----:B------:R-:W-:Y:S02]  /*07c0*/  UISETP.GE.U32.AND UP0, UPT, UR4, 0x8, UPT ;  /* 0x000000080400788c */ /* 0x000fe4000bf06070 */
[----:B------:R-:W-:-:S04]  /*07d0*/  ULOP3.LUT UR5, UR9, 0x7, URZ, 0xc0, !UPT ;  /* 0x0000000709057892 */ /* 0x000fc8000f8ec0ff */
[----:B------:R-:W-:-:S03]  /*07e0*/  UISETP.NE.AND UP1, UPT, UR5, URZ, UPT ;  /* 0x000000ff0500728c */ /* 0x000fc6000bf25270 */
[----:B------:R-:W-:Y:S08]  /*07f0*/  BRA.U !UP0, `(.L_x_5) ;  /* 0x00000001088c7547 */ /* 0x000ff0000b800000 */
[----:B01----:R-:W0:Y:S01]  /*0800*/  LDC.64 R2, c[0x0][0x3b8] ;  /* 0x0000ee00ff027b82 */ /* 0x003e220000000a00 */
[----:B------:R-:W-:-:S04]  /*0810*/  IMAD R7, R18, UR9, R21 ;  /* 0x0000000912077c24 */ /* 0x000fc8000f8e0215 */
[C---:B------:R-:W-:Y:S01]  /*0820*/  VIADD R25, R7.reuse, 0x1 ;  /* 0x0000000107197836 */ /* 0x040fe20000000000 */
[C---:B------:R-:W-:Y:S01]  /*0830*/  IADD3 R11, PT, PT, R7.reuse, 0x3, RZ ;  /* 0x00000003070b7810 */ /* 0x040fe20007ffe0ff */
[C---:B------:R-:W-:Y:S01]  /*0840*/  VIADD R23, R7.reuse, 0x2 ;  /* 0x0000000207177836 */ /* 0x040fe20000000000 */
[C---:B------:R-:W-:Y:S01]  /*0850*/  IADD3 R28, PT, PT, R7.reuse, 0x6, RZ ;  /* 0x00000006071c7810 */ /* 0x040fe20007ffe0ff */
[C---:B------:R-:W-:Y:S02]  /*0860*/  VIADD R9, R7.reuse, 0x4 ;  /* 0x0000000407097836 */ /* 0x040fe40000000000 */
[C---:B------:R-:W-:Y:S02]  /*0870*/  VIADD R29, R7.reuse, 0x5 ;  /* 0x00000005071d7836 */ /* 0x040fe40000000000 */
[C---:B------:R-:W-:Y:S02]  /*0880*/  VIADD R27, R7.reuse, 0x7 ;  /* 0x00000007071b7836 */ /* 0x040fe40000000000 */
[----:B0-----:R-:W-:-:S04]  /*0890*/  IMAD.WIDE.U32 R4, R7, 0x4, R2 ;  /* 0x0000000407047825 */ /* 0x001fc800078e0002 */
[--C-:B------:R-:W-:Y:S01]  /*08a0*/  IMAD.WIDE.U32 R24, R25, 0x4, R2.reuse ;  /* 0x0000000419187825 */ /* 0x100fe200078e0002 */
[----:B------:R0:W2:Y:S03]  /*08b0*/  LDG.E R26, desc[UR6][R4.64] ;  /* 0x00000006041a7981 */ /* 0x0000a6000c1e1900 */
[--C-:B------:R-:W-:Y:S02]  /*08c0*/  IMAD.WIDE.U32 R22, R23, 0x4, R2.reuse ;  /* 0x0000000417167825 */ /* 0x100fe400078e0002 */
[----:B------:R-:W3:Y:S02]  /*08d0*/  LDG.E R24, desc[UR6][R24.64] ;  /* 0x0000000618187981 */ /* 0x000ee4000c1e1900 */
[--C-:B------:R-:W-:Y:S02]  /*08e0*/  IMAD.WIDE.U32 R10, R11, 0x4, R2.reuse ;  /* 0x000000040b0a7825 */ /* 0x100fe400078e0002 */
[----:B------:R1:W4:Y:S02]  /*08f0*/  LDG.E R22, desc[UR6][R22.64] ;  /* 0x0000000616167981 */ /* 0x000324000c1e1900 */
[----:B------:R-:W-:-:S02]  /*0900*/  IMAD.WIDE.U32 R8, R9, 0x4, R2 ;  /* 0x0000000409087825 */ /* 0x000fc400078e0002 */
[----:B------:R-:W5:Y:S02]  /*0910*/  LDG.E R10, desc[UR6][R10.64] ;  /* 0x000000060a0a7981 */ /* 0x000f64000c1e1900 */
[--C-:B------:R-:W-:Y:S02]  /*0920*/  IMAD.WIDE.U32 R6, R29, 0x4, R2.reuse ;  /* 0x000000041d067825 */ /* 0x100fe400078e0002 */
[----:B------:R-:W5:Y:S02]  /*0930*/  LDG.E R8, desc[UR6][R8.64] ;  /* 0x0000000608087981 */ /* 0x000f64000c1e1900 */
[--C-:B0-----:R-:W-:Y:S02]  /*0940*/  IMAD.WIDE.U32 R4, R28, 0x4, R2.reuse ;  /* 0x000000041c047825 */ /* 0x101fe400078e0002 */
[----:B------:R-:W5:Y:S02]  /*0950*/  LDG.E R6, desc[UR6][R6.64] ;  /* 0x0000000606067981 */ /* 0x000f64000c1e1900 */
[----:B------:R-:W-:-:S02]  /*0960*/  IMAD.WIDE.U32 R2, R27, 0x4, R2 ;  /* 0x000000041b027825 */ /* 0x000fc400078e0002 */
[----:B------:R-:W5:Y:S04]  /*0970*/  LDG.E R4, desc[UR6][R4.64] ;  /* 0x0000000604047981 */ /* 0x000f68000c1e1900 */
[----:B------:R-:W5:Y:S01]  /*0980*/  LDG.E R2, desc[UR6][R2.64] ;  /* 0x0000000602027981 */ /* 0x000f62000c1e1900 */
[C---:B-1----:R-:W-:Y:S01]  /*0990*/  IMAD R23, R21.reuse, 0x4, R1 ;  /* 0x0000000415177824 */ /* 0x042fe200078e0201 */
[----:B------:R-:W-:-:S04]  /*09a0*/  IADD3 R21, PT, PT, R21, 0x8, RZ ;  /* 0x0000000815157810 */ /* 0x000fc80007ffe0ff */
[----:B--2---:R2:W-:Y:S04]  /*09b0*/  STL [R23], R26 ;  /* 0x0000001a17007387 */ /* 0x0045e80000100800 */
[----:B---3--:R2:W-:Y:S04]  /*09c0*/  STL [R23+0x4], R24 ;  /* 0x0000041817007387 */ /* 0x0085e80000100800 */
[----:B----4-:R2:W-:Y:S04]  /*09d0*/  STL [R23+0x8], R22 ;  /* 0x0000081617007387 */ /* 0x0105e80000100800 */
[----:B-----5:R2:W-:Y:S04]  /*09e0*/  STL [R23+0xc], R10 ;  /* 0x00000c0a17007387 */ /* 0x0205e80000100800 */
[----:B------:R2:W-:Y:S04]  /*09f0*/  STL [R23+0x10], R8 ;  /* 0x0000100817007387 */ /* 0x0005e80000100800 */
[----:B------:R2:W-:Y:S04]  /*0a00*/  STL [R23+0x14], R6 ;  /* 0x0000140617007387 */ /* 0x0005e80000100800 */
[----:B------:R2:W-:Y:S04]  /*0a10*/  STL [R23+0x18], R4 ;  /* 0x0000180417007387 */ /* 0x0005e80000100800 */
[----:B------:R2:W-:Y:S02]  /*0a20*/  STL [R23+0x1c], R2 ;  /* 0x00001c0217007387 */ /* 0x0005e40000100800 */
.L_x_5:
[----:B------:R-:W-:Y:S05]  /*0a30*/  BRA.U !UP1, `(.L_x_2) ;  /* 0x00000001098c7547 */ /* 0x000fea000b800000 */
[----:B------:R-:W-:Y:S02]  /*0a40*/  UISETP.GE.U32.AND UP0, UPT, UR5, 0x4, UPT ;  /* 0x000000040500788c */ /* 0x000fe4000bf06070 */
[----:B------:R-:W-:-:S04]  /*0a50*/  ULOP3.LUT UR8, UR9, 0x3, URZ, 0xc0, !UPT ;  /* 0x0000000309087892 */ /* 0x000fc8000f8ec0ff */
[----:B------:R-:W-:-:S03]  /*0a60*/  UISETP.NE.AND UP1, UPT, UR8, URZ, UPT ;  /* 0x000000ff0800728c */ /* 0x000fc6000bf25270 */
[----:B------:R-:W-:Y:S08]  /*0a70*/  BRA.U !UP0, `(.L_x_6) ;  /* 0x00000001084c7547 */ /* 0x000ff0000b800000 */
[----:B012---:R-:W0:Y:S01]  /*0a80*/  LDC.64 R4, c[0x0][0x3b8] ;  /* 0x0000ee00ff047b82 */ /* 0x007e220000000a00 */
[----:B------:R-:W-:-:S04]  /*0a90*/  IMAD R9, R18, UR9, R21 ;  /* 0x0000000912097c24 */ /* 0x000fc8000f8e0215 */
[C---:B------:R-:W-:Y:S01]  /*0aa0*/  VIADD R7, R9.reuse, 0x1 ;  /* 0x0000000109077836 */ /* 0x040fe20000000000 */
[C---:B------:R-:W-:Y:S01]  /*0ab0*/  IADD3 R11, PT, PT, R9.reuse, 0x3, RZ ;  /* 0x00000003090b7810 */ /* 0x040fe20007ffe0ff */
[C---:B------:R-:W-:Y:S02]  /*0ac0*/  VIADD R3, R9.reuse, 0x2 ;  /* 0x0000000209037836 */ /* 0x040fe40000000000 */
[----:B0-----:R-:W-:-:S04]  /*0ad0*/  IMAD.WIDE.U32 R8, R9, 0x4, R4 ;  /* 0x0000000409087825 */ /* 0x001fc800078e0004 */
[--C-:B------:R-:W-:Y:S02]  /*0ae0*/  IMAD.WIDE.U32 R6, R7, 0x4, R4.reuse ;  /* 0x0000000407067825 */ /* 0x100fe400078e0004 */
[----:B------:R-:W2:Y:S02]  /*0af0*/  LDG.E R8, desc[UR6][R8.64] ;  /* 0x0000000608087981 */ /* 0x000ea4000c1e1900 */
[--C-:B------:R-:W-:Y:S02]  /*0b00*/  IMAD.WIDE.U32 R2, R3, 0x4, R4.reuse ;  /* 0x0000000403027825 */ /* 0x100fe400078e0004 */
[----:B------:R-:W3:Y:S02]  /*0b10*/  LDG.E R6, desc[UR6][R6.64] ;  /* 0x0000000606067981 */ /* 0x000ee4000c1e1900 */
[----:B------:R-:W-:Y:S02]  /*0b20*/  IMAD.WIDE.U32 R4, R11, 0x4, R4 ;  /* 0x000000040b047825 */ /* 0x000fe400078e0004 */
[----:B------:R-:W4:Y:S04]  /*0b30*/  LDG.E R2, desc[UR6][R2.64] ;  /* 0x0000000602027981 */ /* 0x000f28000c1e1900 */
[----:B------:R-:W5:Y:S01]  /*0b40*/  LDG.E R4, desc[UR6][R4.64] ;  /* 0x0000000604047981 */ /* 0x000f62000c1e1900 */
[----:B------:R-:W-:-:S02]  /*0b50*/  IMAD R11, R21, 0x4, R1 ;  /* 0x00000004150b7824 */ /* 0x000fc400078e0201 */
[----:B------:R-:W-:-:S03]  /*0b60*/  VIADD R21, R21, 0x4 ;  /* 0x0000000415157836 */ /* 0x000fc60000000000 */
[----:B--2---:R0:W-:Y:S04]  /*0b70*/  STL [R11], R8 ;  /* 0x000000080b007387 */ /* 0x0041e80000100800 */
[----:B---3--:R0:W-:Y:S04]  /*0b80*/  STL [R11+0x4], R6 ;  /* 0x000004060b007387 */ /* 0x0081e80000100800 */
[----:B----4-:R0:W-:Y:S04]  /*0b90*/  STL [R11+0x8], R2 ;  /* 0x000008020b007387 */ /* 0x0101e80000100800 */
[----:B-----5:R0:W-:Y:S02]  /*0ba0*/  STL [R11+0xc], R4 ;  /* 0x00000c040b007387 */ /* 0x0201e40000100800 */
.L_x_6:
[----:B------:R-:W-:Y:S05]  /*0bb0*/  BRA.U !UP1, `(.L_x_2) ;  /* 0x00000001092c7547 */ /* 0x000fea000b800000 */
[----:B012---:R-:W0:Y:S01]  /*0bc0*/  LDC.64 R2, c[0x0][0x3b8] ;  /* 0x0000ee00ff027b82 */ /* 0x007e220000000a00 */
[----:B------:R-:W-:-:S05]  /*0bd0*/  UMOV UR4, URZ ;  /* 0x000000ff00047c82 */ /* 0x000fca0008000000 */
.L_x_7:
[----:B------:R-:W-:-:S04]  /*0be0*/  IMAD R5, R18, UR9, R21 ;  /* 0x0000000912057c24 */ /* 0x000fc8000f8e0215 */
[----:B0--3--:R-:W-:-:S06]  /*0bf0*/  IMAD.WIDE.U32 R4, R5, 0x4, R2 ;  /* 0x0000000405047825 */ /* 0x009fcc00078e0002 */
[----:B------:R-:W2:Y:S01]  /*0c00*/  LDG.E R4, desc[UR6][R4.64] ;  /* 0x0000000604047981 */ /* 0x000ea2000c1e1900 */
[C---:B------:R-:W-:Y:S01]  /*0c10*/  LEA R7, R21.reuse, R1, 0x2 ;  /* 0x0000000115077211 */ /* 0x040fe200078e10ff */
[----:B------:R-:W-:Y:S01]  /*0c20*/  UIADD3 UR4, UPT, UPT, UR4, 0x1, URZ ;  /* 0x0000000104047890 */ /* 0x000fe2000fffe0ff */
[----:B------:R-:W-:-:S03]  /*0c30*/  VIADD R21, R21, 0x1 ;  /* 0x0000000115157836 */ /* 0x000fc60000000000 */
[----:B------:R-:W-:Y:S01]  /*0c40*/  UISETP.NE.AND UP0, UPT, UR4, UR8, UPT ;  /* 0x000000080400728c */ /* 0x000fe2000bf05270 */
[----:B--2---:R3:W-:Y:S08]  /*0c50*/  STL [R7], R4 ;  /* 0x0000000407007387 */ /* 0x0047f00000100800 */
[----:B------:R-:W-:Y:S05]  /*0c60*/  BRA.U UP0, `(.L_x_7) ;  /* 0xfffffffd00dc7547 */ /* 0x000fea000b83ffff */
.L_x_2:
[----:B012---:R-:W0:Y:S01]  /*0c70*/  LDC R2, c[0x0][0x3c8] ;  /* 0x0000f200ff027b82 */ /* 0x007e220000000800 */
[C---:B------:R-:W-:Y:S01]  /*0c80*/  ISETP.GT.AND P0, PT, R17.reuse, 0x1, PT ;  /* 0x000000011100780c */ /* 0x040fe20003f04270 */
[----:B------:R-:W-:Y:S01]  /*0c90*/  BSSY.RECONVERGENT B0, `(.L_x_8) ;  /* 0x0000115000007945 */ /* 0x000fe20003800200 */
[----:B------:R-:W-:Y:S01]  /*0ca0*/  IMAD R6, R17, 0x4, R1 ;  /* 0x0000000411067824 */ /* 0x000fe200078e0201 */
[----:B0-----:R-:W-:-:S10]  /*0cb0*/  LEA R5, R2, R1, 0x2 ;  /* 0x0000000102057211 */ /* 0x001fd400078e10ff */
[----:B------:R-:W-:Y:S05]  /*0cc0*/  @P0 BRA `(.L_x_9) ;  /* 0x0000000400440947 */ /* 0x000fea0003800000 */
[----:B------:R-:W-:Y:S01]  /*0cd0*/  HFMA2 R9, -RZ, RZ, 0, 0 ;  /* 0x00000000ff097431 */ /* 0x000fe200000001ff */
[----:B------:R-:W-:Y:S01]  /*0ce0*/  BSSY.RECONVERGENT B3, `(.L_x_10) ;  /* 0x000004e000037945 */ /* 0x000fe20003800200 */
[----:B---3--:R-:W-:Y:S02]  /*0cf0*/  IMAD.MOV.U32 R7, RZ, RZ, RZ ;  /* 0x000000ffff077224 */ /* 0x008fe400078e00ff */
[----:B------:R-:W-:-:S07]  /*0d00*/  IMAD.MOV.U32 R21, RZ, RZ, RZ ;  /* 0x000000ffff157224 */ /* 0x000fce00078e00ff */
.L_x_19:
[C---:B0-----:R-:W-:Y:S01]  /*0d10*/  IMAD R3, R21.reuse, 0x4, R12 ;  /* 0x0000000415037824 */ /* 0x041fe200078e020c */
[----:B------:R-:W-:Y:S01]  /*0d20*/  BSSY.RECONVERGENT B2, `(.L_x_11) ;  /* 0x0000047000027945 */ /* 0x000fe20003800200 */
[----:B------:R-:W-:Y:S01]  /*0d30*/  IMAD.MOV.U32 R4, RZ, RZ, R21 ;  /* 0x000000ffff047224 */ /* 0x000fe200078e0015 */
[----:B------:R-:W-:Y:S01]  /*0d40*/  MOV R11, R21 ;  /* 0x00000015000b7202 */ /* 0x000fe20000000f00 */
[----:B------:R-:W-:Y:S01]  /*0d50*/  IMAD R2, R21, 0x4, R15 ;  /* 0x0000000415027824 */ /* 0x000fe200078e020f */
[----:B------:R-:W0:Y:S02]  /*0d60*/  LDS R24, [R3] ;  /* 0x0000000003187984 */ /* 0x000e240000000800 */
[----:B0-----:R-:W-:-:S13]  /*0d70*/  ISETP.NE.AND P0, PT, R24, RZ, PT ;  /* 0x000000ff1800720c */ /* 0x001fda0003f05270 */
[----:B------:R-:W-:Y:S01]  /*0d80*/  @!P0 VIADD R21, R21, 0xffffffff ;  /* 0xffffffff15158836 */ /* 0x000fe20000000000 */
[----:B------:R-:W-:Y:S06]  /*0d90*/  @!P0 BRA `(.L_x_12) ;  /* 0x0000000000fc8947 */ /* 0x000fec0003800000 */
[----:B------:R-:W-:Y:S01]  /*0da0*/  IADD3 R18, PT, PT, R21, UR14, RZ ;  /* 0x0000000e15127c10 */ /* 0x000fe2000fffe0ff */
[----:B------:R-:W-:Y:S01]  /*0db0*/  IMAD R8, R11, 0x4, R14 ;  /* 0x000000040b087824 */ /* 0x000fe200078e020e */
[----:B------:R0:W1:Y:S01]  /*0dc0*/  LDS R10, [R2] ;  /* 0x00000000020a7984 */ /* 0x0000620000000800 */
[----:B------:R-:W-:Y:S01]  /*0dd0*/  IMAD R4, R4, 0x4, R13 ;  /* 0x0000000404047824 */ /* 0x000fe200078e020d */
[----:B------:R-:W-:Y:S01]  /*0de0*/  ISETP.GE.AND P0, PT, R18, UR15, PT ;  /* 0x0000000f12007c0c */ /* 0x000fe2000bf06270 */
[----:B------:R-:W-:Y:S01]  /*0df0*/  BSSY.RELIABLE B4, `(.L_x_13) ;  /* 0x0000010000047945 */ /* 0x000fe20003800100 */
[----:B------:R0:W2:Y:S04]  /*0e00*/  LDS R22, [R8] ;  /* 0x0000000008167984 */ /* 0x0000a80000000800 */
[----:B------:R0:W3:Y:S07]  /*0e10*/  LDS R11, [R4] ;  /* 0x00000000040b7984 */ /* 0x0000ee0000000800 */
[----:B------:R-:W4:Y:S02]  /*0e20*/  @!P0 LDC R17, c[0x0][0x3cc] ;  /* 0x0000f300ff118b82 */ /* 0x000f240000000800 */
[----:B----4-:R-:W-:Y:S01]  /*0e30*/  @!P0 LOP3.LUT R24, R24, R17, RZ, 0x30, !PT ;  /* 0x0000001118188212 */ /* 0x010fe200078e30ff */
[----:B0123--:R-:W-:Y:S06]  /*0e40*/  @!P0 BRA `(.L_x_14) ;  /* 0x0000000000288947 */ /* 0x00ffec0003800000 */
[----:B------:R-:W-:-:S13]  /*0e50*/  ISETP.NE.AND P0, PT, R18, UR13, PT ;  /* 0x0000000d12007c0c */ /* 0x000fda000bf05270 */
[----:B------:R-:W-:Y:S05]  /*0e60*/  @P0 BRA `(.L_x_14) ;  /* 0x0000000000200947 */ /* 0x000fea0003800000 */
[----:B------:R-:W0:Y:S02]  /*0e70*/  LDC R23, c[0x0][0x3cc] ;  /* 0x0000f300ff177b82 */ /* 0x000e240000000800 */
[----:B0-----:R-:W-:-:S13]  /*0e80*/  LOP3.LUT P0, R17, R10, R23, RZ, 0xc0, !PT ;  /* 0x000000170a117212 */ /* 0x001fda000780c0ff */
[----:B------:R-:W-:Y:S05]  /*0e90*/  @!P0 BREAK.RELIABLE B4 ;  /* 0x0000000000048942 */ /* 0x000fea0003800100 */
[----:B------:R-:W-:Y:S01]  /*0ea0*/  @!P0 IADD3 R21, PT, PT, R21, -0x1, RZ ;  /* 0xffffffff15158810 */ /* 0x000fe20007ffe0ff */
[----:B------:R-:W-:Y:S06]  /*0eb0*/  @!P0 BRA `(.L_x_12) ;  /* 0x0000000000b48947 */ /* 0x000fec0003800000 */
[----:B------:R-:W-:-:S04]  /*0ec0*/  ISETP.NE.AND P0, PT, R17, R23, PT ;  /* 0x000000171100720c */ /* 0x000fc80003f05270 */
[----:B------:R-:W-:-:S04]  /*0ed0*/  SEL R17, R23, 0xffffffff, P0 ;  /* 0xffffffff17117807 */ /* 0x000fc80000000000 */
[----:B------:R-:W-:-:S07]  /*0ee0*/  LOP3.LUT R24, R24, R17, RZ, 0xc0, !PT ;  /* 0x0000001118187212 */ /* 0x000fce00078ec0ff */
.L_x_14:
[----:B------:R-:W-:Y:S05]  /*0ef0*/  BSYNC.RELIABLE B4 ;  /* 0x0000000000047941 */ /* 0x000fea0003800100 */
.L_x_13:
[----:B------:R-:W-:Y:S02]  /*0f00*/  IMAD.MOV R17, RZ, RZ, -R24 ;  /* 0x000000ffff117224 */ /* 0x000fe400078e0a18 */
[----:B------:R-:W-:-:S03]  /*0f10*/  IMAD R18, R18, 0x4, R1 ;  /* 0x0000000412127824 */ /* 0x000fc600078e0201 */
[----:B------:R-:W-:-:S04]  /*0f20*/  LOP3.LUT R17, R24, R17, RZ, 0xc0, !PT ;  /* 0x0000001118117212 */ /* 0x000fc800078ec0ff */
[----:B------:R-:W-:Y:S01]  /*0f30*/  LOP3.LUT R26, R24, R17, RZ, 0x3c, !PT ;  /* 0x00000011181a7212 */ /* 0x000fe200078e3cff */
[----:B------:R0:W-:Y:S01]  /*0f40*/  STL [R18], R17 ;  /* 0x0000001112007387 */ /* 0x0001e20000100800 */
[----:B------:R-:W-:-:S03]  /*0f50*/  LOP3.LUT P0, RZ, R17, R16, RZ, 0x30, !PT ;  /* 0x0000001011ff7212 */ /* 0x000fc600078030ff */
[----:B------:R0:W-:Y:S10]  /*0f60*/  STS [R3], R26 ;  /* 0x0000001a03007388 */ /* 0x0001f40000000800 */
[----:B0-----:R-:W-:Y:S05]  /*0f70*/  @!P0 BRA `(.L_x_15) ;  /* 0x0000000000808947 */ /* 0x001fea0003800000 */
[----:B------:R-:W-:-:S04]  /*0f80*/  IADD3 R18, PT, PT, R21, 0x1, RZ ;  /* 0x0000000115127810 */ /* 0x000fc80007ffe0ff */
[----:B------:R-:W-:-:S13]  /*0f90*/  ISETP.NE.AND P0, PT, R18, UR10, PT ;  /* 0x0000000a12007c0c */ /* 0x000fda000bf05270 */
[----:B------:R-:W-:Y:S05]  /*0fa0*/  @P0 BRA `(.L_x_16) ;  /* 0x0000000000400947 */ /* 0x000fea0003800000 */
[----:B------:R-:W-:-:S13]  /*0fb0*/  LOP3.LUT P0, RZ, R24, UR11, RZ, 0xc0, !PT ;  /* 0x0000000b18ff7c12 */ /* 0x000fda000f80c0ff */
[----:B------:R-:W-:Y:S05]  /*0fc0*/  @P0 BRA `(.L_x_12) ;  /* 0x0000000000700947 */ /* 0x000fea0003800000 */
[----:B------:R-:W2:Y:S01]  /*0fd0*/  LDL R2, [R5] ;  /* 0x0000000005027983 */ /* 0x000ea20000100800 */
[----:B------:R-:W-:Y:S01]  /*0fe0*/  BSSY.RECONVERGENT B4, `(.L_x_17) ;  /* 0x0000009000047945 */ /* 0x000fe20003800200 */
[----:B------:R-:W-:Y:S01]  /*0ff0*/  VIADD R9, R9, 0x1 ;  /* 0x0000000109097836 */ /* 0x000fe20000000000 */
[----:B--2---:R-:W-:Y:S01]  /*1000*/  ISETP.NE.AND P0, PT, R2, 0x1, PT ;  /* 0x000000010200780c */ /* 0x004fe20003f05270 */
[----:B------:R-:W-:-:S12]  /*1010*/  IMAD.MOV.U32 R2, RZ, RZ, 0x2 ;  /* 0x00000002ff027424 */ /* 0x000fd800078e00ff */
[----:B------:R-:W-:Y:S05]  /*1020*/  @!P0 BRA `(.L_x_18) ;  /* 0x0000000000108947 */ /* 0x000fea0003800000 */
[----:B------:R-:W2:Y:S02]  /*1030*/  LDL R2, [R6+-0x4] ;  /* 0xfffffc0006027983 */ /* 0x000ea40000100800 */
[----:B--2---:R-:W-:Y:S02]  /*1040*/  ISETP.NE.AND P0, PT, R2, UR12, PT ;  /* 0x0000000c02007c0c */ /* 0x004fe4000bf05270 */
[----:B------:R-:W-:-:S04]  /*1050*/  MOV R2, 0x4 ;  /* 0x0000000400027802 */ /* 0x000fc80000000f00 */
[----:B------:R-:W-:-:S07]  /*1060*/  SEL R2, R2, 0x8, !P0 ;  /* 0x0000000802027807 */ /* 0x000fce0004000000 */
.L_x_18:
[----:B------:R-:W-:Y:S05]  /*1070*/  BSYNC.RECONVERGENT B4 ;  /* 0x0000000000047941 */ /* 0x000fea0003800200 */
.L_x_17:
[----:B------:R-:W-:Y:S02]  /*1080*/  VIADD R21, R21, 0xffffffff ;  /* 0xffffffff15157836 */ /* 0x000fe40000000000 */
[----:B------:R-:W-:Y:S01]  /*1090*/  IMAD.IADD R7, R2, 0x1, R7 ;  /* 0x0000000102077824 */ /* 0x000fe200078e0207 */
[----:B------:R-:W-:Y:S06]  /*10a0*/  BRA `(.L_x_12) ;  /* 0x0000000000387947 */ /* 0x000fec0003800000 */
.L_x_16:
[C---:B------:R-:W-:Y:S02]  /*10b0*/  LOP3.LUT R22, R17.reuse, R22, RZ, 0xfc, !PT ;  /* 0x0000001611167212 */ /* 0x040fe400078efcff */
[----:B------:R-:W-:Y:S02]  /*10c0*/  LOP3.LUT R21, R17, R11, RZ, 0xfc, !PT ;  /* 0x0000000b11157212 */ /* 0x000fe400078efcff */
[----:B------:R-:W-:Y:S02]  /*10d0*/  SHF.L.U32 R11, R22, 0x1, RZ ;  /* 0x00000001160b7819 */ /* 0x000fe400000006ff */
[----:B------:R-:W-:Y:S02]  /*10e0*/  SHF.R.U32.HI R23, RZ, 0x1, R21 ;  /* 0x00000001ff177819 */ /* 0x000fe40000011615 */
[----:B------:R-:W-:Y:S02]  /*10f0*/  LOP3.LUT R21, R11, R17, R10, 0xfe, !PT ;  /* 0x000000110b157212 */ /* 0x000fe400078efe0a */
[----:B------:R-:W-:-:S02]  /*1100*/  LOP3.LUT R17, R17, R10, RZ, 0xfc, !PT ;  /* 0x0000000a11117212 */ /* 0x000fc400078efcff */
[----:B------:R-:W-:Y:S01]  /*1110*/  LOP3.LUT R10, R16, R21, R23, 0x1, !PT ;  /* 0x00000015100a7212 */ /* 0x000fe200078e0117 */
[----:B------:R-:W-:Y:S02]  /*1120*/  IMAD.MOV.U32 R21, RZ, RZ, R18 ;  /* 0x000000ffff157224 */ /* 0x000fe400078e0012 */
[----:B------:R0:W-:Y:S04]  /*1130*/  STS [R2+0x4], R17 ;  /* 0x0000041102007388 */ /* 0x0001e80000000800 */
[----:B------:R0:W-:Y:S04]  /*1140*/  STS [R8+0x4], R11 ;  /* 0x0000040b08007388 */ /* 0x0001e80000000800 */
[----:B------:R0:W-:Y:S04]  /*1150*/  STS [R4+0x4], R23 ;  /* 0x0000041704007388 */ /* 0x0001e80000000800 */
[----:B------:R0:W-:Y:S01]  /*1160*/  STS [R3+0x4], R10 ;  /* 0x0000040a03007388 */ /* 0x0001e20000000800 */
[----:B------:R-:W-:Y:S05]  /*1170*/  BRA `(.L_x_12) ;  /* 0x0000000000047947 */ /* 0x000fea0003800000 */
.L_x_15:
[----:B------:R-:W-:-:S07]  /*1180*/  VIADD R21, R21, 0xffffffff ;  /* 0xffffffff15157836 */ /* 0x000fce0000000000 */
.L_x_12:
[----:B------:R-:W-:Y:S05]  /*1190*/  BSYNC.RECONVERGENT B2 ;  /* 0x0000000000027941 */ /* 0x000fea0003800200 */
.L_x_11:
[----:B------:R-:W-:-:S13]  /*11a0*/  ISETP.GT.AND P0, PT, R21, -0x1, PT ;  /* 0xffffffff1500780c */ /* 0x000fda0003f04270 */
[----:B------:R-:W-:Y:S05]  /*11b0*/  @P0 BRA `(.L_x_19) ;  /* 0xfffffff800d40947 */ /* 0x000fea000383ffff */
[----:B------:R-:W-:Y:S05]  /*11c0*/  BSYNC.RECONVERGENT B3 ;  /* 0x0000000000037941 */ /* 0x000fea0003800200 */
.L_x_10:
[----:B------:R-:W-:Y:S05]  /*11d0*/  BRA `(.L_x_20) ;  /* 0x0000000c00007947 */ /* 0x000fea0003800000 */
.L_x_9:
[----:B------:R-:W0:Y:S01]  /*11e0*/  LDC R8, c[0x0][0x3c4] ;  /* 0x0000f100ff087b82 */ /* 0x000e220000000800 */
[----:B------:R-:W-:Y:S01]  /*11f0*/  HFMA2 R10, -RZ, RZ, 0, 0 ;  /* 0x00000000ff0a7431 */ /* 0x000fe200000001ff */
[C---:B------:R-:W-:Y:S01]  /*1200*/  IADD3 R3, PT, PT, R17.reuse, -0x1, RZ ;  /* 0xffffffff11037810 */ /* 0x040fe20007ffe0ff */
[----:B------:R-:W-:Y:S02]  /*1210*/  VIADD R17, R17, 0xfffffffe ;  /* 0xfffffffe11117836 */ /* 0x000fe40000000000 */
[----:B---3--:R-:W-:Y:S02]  /*1220*/  IMAD.MOV.U32 R7, RZ, RZ, RZ ;  /* 0x000000ffff077224 */ /* 0x008fe400078e00ff */
[----:B------:R-:W-:Y:S02]  /*1230*/  IMAD.MOV.U32 R9, RZ, RZ, RZ ;  /* 0x000000ffff097224 */ /* 0x000fe400078e00ff */
[----:B0-----:R-:W-:-:S07]  /*1240*/  IMAD R8, R8, 0x4, R1 ;  /* 0x0000000408087824 */ /* 0x001fce00078e0201 */
.L_x_45:
[----:B0-----:R-:W-:Y:S01]  /*1250*/  LEA R2, R10, R12, 0x2 ;  /* 0x0000000c0a027211 */ /* 0x001fe200078e10ff */
[----:B------:R-:W-:Y:S04]  /*1260*/  BSSY.RECONVERGENT B2, `(.L_x_21) ;  /* 0x00000b5000027945 */ /* 0x000fe80003800200 */
[----:B------:R-:W0:Y:S02]  /*1270*/  LDS R24, [R2] ;  /* 0x0000000002187984 */ /* 0x000e240000000800 */
[----:B0-----:R-:W-:-:S13]  /*1280*/  ISETP.NE.AND P0, PT, R24, RZ, PT ;  /* 0x000000ff1800720c */ /* 0x001fda0003f05270 */
[----:B--234-:R-:W-:Y:S05]  /*1290*/  @!P0 BRA `(.L_x_22) ;  /* 0x0000000800c08947 */ /* 0x01cfea0003800000 */
[C---:B------:R-:W-:Y:S01]  /*12a0*/  IMAD R4, R10.reuse, 0x4, R15 ;  /* 0x000000040a047824 */ /* 0x040fe200078e020f */
[C---:B------:R-:W-:Y:S01]  /*12b0*/  LEA R18, R10.reuse, R13, 0x2 ;  /* 0x0000000d0a127211 */ /* 0x040fe200078e10ff */
[C---:B------:R-:W-:Y:S01]  /*12c0*/  IMAD R11, R10.reuse, 0x4, R14 ;  /* 0x000000040a0b7824 */ /* 0x040fe200078e020e */
[----:B------:R-:W0:Y:S01]  /*12d0*/  LDCU.64 UR4, c[0x0][0x3c0] ;  /* 0x00007800ff0477ac */ /* 0x000e220008000a00 */
[----:B------:R-:W-:Y:S01]  /*12e0*/  BSSY.RELIABLE B3, `(.L_x_23) ;  /* 0x0000015000037945 */ /* 0x000fe20003800100 */
[----:B------:R1:W2:Y:S04]  /*12f0*/  LDS R21, [R4] ;  /* 0x0000000004157984 */ /* 0x0002a80000000800 */
[----:B------:R1:W3:Y:S04]  /*1300*/  LDS R23, [R11] ;  /* 0x000000000b177984 */ /* 0x0002e80000000800 */
[----:B------:R1:W4:Y:S01]  /*1310*/  LDS R22, [R18] ;  /* 0x0000000012167984 */ /* 0x0003220000000800 */
[----:B0-----:R-:W-:-:S05]  /*1320*/  VIADD R26, R10, UR4 ;  /* 0x000000040a1a7c36 */ /* 0x001fca0008000000 */
[----:B------:R-:W-:-:S13]  /*1330*/  ISETP.GE.AND P0, PT, R26, UR5, PT ;  /* 0x000000051a007c0c */ /* 0x000fda000bf06270 */
[----:B-1----:R-:W-:Y:S05]  /*1340*/  @!P0 BRA `(.L_x_24) ;  /* 0x0000000000308947 */ /* 0x002fea0003800000 */
[----:B------:R-:W0:Y:S02]  /*1350*/  LDCU UR4, c[0x0][0x3c8] ;  /* 0x00007900ff0477ac */ /* 0x000e240008000800 */
[----:B0-----:R-:W-:-:S13]  /*1360*/  ISETP.NE.AND P0, PT, R26, UR4, PT ;  /* 0x000000041a007c0c */ /* 0x001fda000bf05270 */
[----:B------:R-:W-:Y:S05]  /*1370*/  @P0 BRA `(.L_x_25) ;  /* 0x00000000002c0947 */ /* 0x000fea0003800000 */
[----:B------:R-:W2:Y:S02]  /*1380*/  LDC R28, c[0x0][0x3cc] ;  /* 0x0000f300ff1c7b82 */ /* 0x000ea40000000800 */
[----:B--2---:R-:W-:-:S13]  /*1390*/  LOP3.LUT P0, R25, R21, R28, RZ, 0xc0, !PT ;  /* 0x0000001c15197212 */ /* 0x004fda000780c0ff */
[----:B------:R-:W-:Y:S01]  /*13a0*/  @P0 ISETP.NE.AND P1, PT, R25, R28, PT ;  /* 0x0000001c1900020c */ /* 0x000fe20003f25270 */
[----:B------:R-:W-:Y:S05]  /*13b0*/  @!P0 BREAK.RELIABLE B3 ;  /* 0x0000000000038942 */ /* 0x000fea0003800100 */
[----:B------:R-:W-:-:S04]  /*13c0*/  @P0 SEL R25, R28, 0xffffffff, P1 ;  /* 0xffffffff1c190807 */ /* 0x000fc80000800000 */
[----:B------:R-:W-:Y:S01]  /*13d0*/  @P0 LOP3.LUT R24, R24, R25, RZ, 0xc0, !PT ;  /* 0x0000001918180212 */ /* 0x000fe200078ec0ff */
[----:B------:R-:W-:Y:S06]  /*13e0*/  @P0 BRA `(.L_x_25) ;  /* 0x0000000000100947 */ /* 0x000fec0003800000 */
[----:B------:R-:W-:Y:S01]  /*13f0*/  VIADD R10, R10, 0xffffffff ;  /* 0xffffffff0a0a7836 */ /* 0x000fe20000000000 */
[----:B------:R-:W-:Y:S06]  /*1400*/  BRA `(.L_x_26) ;  /* 0x0000000800687947 */ /* 0x000fec0003800000 */
.L_x_24:
[----:B------:R-:W0:Y:S02]  /*1410*/  LDCU UR4, c[0x0][0x3cc] ;  /* 0x00007980ff0477ac */ /* 0x000e240008000800 */
[----:B0-----:R-:W-:-:S07]  /*1420*/  LOP3.LUT R24, R24, UR4, RZ, 0x30, !PT ;  /* 0x0000000418187c12 */ /* 0x001fce000f8e30ff */
.L_x_25:
[----:B------:R-:W-:Y:S05]  /*1430*/  BSYNC.RELIABLE B3 ;  /* 0x0000000000037941 */ /* 0x000fea0003800100 */
.L_x_23:
[----:B------:R-:W-:Y:S01]  /*1440*/  IADD3 R25, PT, PT, -R24, RZ, RZ ;  /* 0x000000ff18197210 */ /* 0x000fe20007ffe1ff */
[----:B------:R-:W-:-:S03]  /*1450*/  IMAD R26, R26, 0x4, R1 ;  /* 0x000000041a1a7824 */ /* 0x000fc600078e0201 */
[----:B------:R-:W-:-:S04]  /*1460*/  LOP3.LUT R25, R24, R25, RZ, 0xc0, !PT ;  /* 0x0000001918197212 */ /* 0x000fc800078ec0ff */
[----:B------:R-:W-:Y:S01]  /*1470*/  LOP3.LUT R27, R24, R25, RZ, 0x3c, !PT ;  /* 0x00000019181b7212 */ /* 0x000fe200078e3cff */
[----:B------:R0:W-:Y:S01]  /*1480*/  STL [R26], R25 ;  /* 0x000000191a007387 */ /* 0x0001e20000100800 */
[----:B------:R-:W-:-:S03]  /*1490*/  LOP3.LUT P0, RZ, R25, R16, RZ, 0x30, !PT ;  /* 0x0000001019ff7212 */ /* 0x000fc600078030ff */
[----:B------:R0:W-:Y:S10]  /*14a0*/  STS [R2], R27 ;  /* 0x0000001b02007388 */ /* 0x0001f40000000800 */
[----:B0-----:R-:W-:Y:S05]  /*14b0*/  @!P0 BRA `(.L_x_27) ;  /* 0x0000000800308947 */ /* 0x001fea0003800000 */
[----:B------:R-:W0:Y:S01]  /*14c0*/  LDCU UR4, c[0x0][0x384] ;  /* 0x00007080ff0477ac */ /* 0x000e220008000800 */
[----:B------:R-:W-:-:S05]  /*14d0*/  VIADD R26, R10, 0x1 ;  /* 0x000000010a1a7836 */ /* 0x000fca0000000000 */
[----:B0-----:R-:W-:-:S13]  /*14e0*/  ISETP.NE.AND P0, PT, R26, UR4, PT ;  /* 0x000000041a007c0c */ /* 0x001fda000bf05270 */
[----:B------:R-:W-:Y:S05]  /*14f0*/  @!P0 BRA `(.L_x_28) ;  /* 0x0000000000348947 */ /* 0x000fea0003800000 */
[C---:B---3--:R-:W-:Y:S01]  /*1500*/  LOP3.LUT R23, R25.reuse, R23, RZ, 0xfc, !PT ;  /* 0x0000001719177212 */ /* 0x048fe200078efcff */
[----:B------:R-:W-:Y:S01]  /*1510*/  IMAD.MOV.U32 R10, RZ, RZ, R26 ;  /* 0x000000ffff0a7224 */ /* 0x000fe200078e001a */
[----:B----4-:R-:W-:Y:S02]  /*1520*/  LOP3.LUT R22, R25, R22, RZ, 0xfc, !PT ;  /* 0x0000001619167212 */ /* 0x010fe400078efcff */
[----:B------:R-:W-:Y:S02]  /*1530*/  SHF.L.U32 R24, R23, 0x1, RZ ;  /* 0x0000000117187819 */ /* 0x000fe400000006ff */
[----:B--2---:R-:W-:Y:S02]  /*1540*/  LOP3.LUT R23, R25, R21, RZ, 0xfc, !PT ;  /* 0x0000001519177212 */ /* 0x004fe400078efcff */
[----:B------:R-:W-:Y:S02]  /*1550*/  LOP3.LUT R25, R24, R25, R21, 0xfe, !PT ;  /* 0x0000001918197212 */ /* 0x000fe400078efe15 */
[----:B------:R-:W-:Y:S01]  /*1560*/  SHF.R.U32.HI R21, RZ, 0x1, R22 ;  /* 0x00000001ff157819 */ /* 0x000fe20000011616 */
[----:B------:R0:W-:Y:S03]  /*1570*/  STS [R4+0x4], R23 ;  /* 0x0000041704007388 */ /* 0x0001e60000000800 */
[----:B------:R-:W-:Y:S01]  /*1580*/  LOP3.LUT R25, R16, R25, R21, 0x1, !PT ;  /* 0x0000001910197212 */ /* 0x000fe200078e0115 */
[----:B------:R0:W-:Y:S04]  /*1590*/  STS [R11+0x4], R24 ;  /* 0x000004180b007388 */ /* 0x0001e80000000800 */
[----:B------:R0:W-:Y:S04]  /*15a0*/  STS [R18+0x4], R21 ;  /* 0x0000041512007388 */ /* 0x0001e80000000800 */
[----:B------:R0:W-:Y:S01]  /*15b0*/  STS [R2+0x4], R25 ;  /* 0x0000041902007388 */ /* 0x0001e20000000800 */
[----:B------:R-:W-:Y:S05]  /*15c0*/  BRA `(.L_x_26) ;  /* 0x0000000400f87947 */ /* 0x000fea0003800000 */
.L_x_28:
[----:B------:R-:W0:Y:S02]  /*15d0*/  LDCU UR4, c[0x0][0x3d0] ;  /* 0x00007a00ff0477ac */ /* 0x000e240008000800 */
[----:B0-----:R-:W-:-:S13]  /*15e0*/  LOP3.LUT P0, RZ, R24, UR4, RZ, 0xc0, !PT ;  /* 0x0000000418ff7c12 */ /* 0x001fda000f80c0ff */
[----:B------:R-:W-:Y:S05]  /*15f0*/  @P0 BRA `(.L_x_26) ;  /* 0x0000000400ec0947 */ /* 0x000fea0003800000 */
[----:B------:R-:W2:Y:S04]  /*1600*/  LDL R4, [R5] ;  /* 0x0000000005047983 */ /* 0x000ea80000100800 */
[----:B------:R0:W5:Y:S01]  /*1610*/  LDL R2, [R6+-0x4] ;  /* 0xfffffc0006027983 */ /* 0x0001620000100800 */
[----:B------:R-:W-:Y:S01]  /*1620*/  BSSY.RECONVERGENT B3, `(.L_x_29) ;  /* 0x0000071000037945 */ /* 0x000fe20003800200 */
[----:B--2---:R-:W-:-:S13]  /*1630*/  ISETP.NE.AND P0, PT, R4, 0x1, PT ;  /* 0x000000010400780c */ /* 0x004fda0003f05270 */
[----:B0-----:R-:W-:Y:S05]  /*1640*/  @P0 BRA `(.L_x_30) ;  /* 0x0000000000840947 */ /* 0x001fea0003800000 */
[----:B------:R-:W-:Y:S01]  /*1650*/  IMAD.MOV.U32 R4, RZ, RZ, 0x1 ;  /* 0x00000001ff047424 */ /* 0x000fe200078e00ff */
[----:B------:R-:W-:-:S07]  /*1660*/  MOV R11, 0x2 ;  /* 0x00000002000b7802 */ /* 0x000fce0000000f00 */
.L_x_35:
[----:B------:R-:W-:-:S05]  /*1670*/  IMAD R18, R4, 0x4, R1 ;  /* 0x0000000404127824 */ /* 0x000fca00078e0201 */
[----:B-----5:R0:W5:Y:S01]  /*1680*/  LDL R24, [R18] ;  /* 0x0000000012187983 */ /* 0x0201620000100800 */
[----:B------:R-:W-:Y:S01]  /*1690*/  ISETP.NE.AND P0, PT, R2, R11, PT ;  /* 0x0000000b0200720c */ /* 0x000fe20003f05270 */
[----:B------:R-:W-:Y:S01]  /*16a0*/  BSSY.RECONVERGENT B4, `(.L_x_31) ;  /* 0x000000d000047945 */ /* 0x000fe20003800200 */
[----:B------:R-:W-:-:S11]  /*16b0*/  IMAD.MOV.U32 R21, RZ, RZ, 0x1 ;  /* 0x00000001ff157424 */ /* 0x000fd600078e00ff */
[----:B0-----:R-:W-:Y:S05]  /*16c0*/  @!P0 BRA `(.L_x_32) ;  /* 0x0000000000288947 */ /* 0x001fea0003800000 */
[----:B------:R-:W-:Y:S02]  /*16d0*/  HFMA2 R21, -RZ, RZ, 0, 5.9604644775390625e-08 ;  /* 0x00000001ff157431 */ /* 0x000fe400000001ff */
[----:B------:R-:W-:-:S07]  /*16e0*/  IMAD.MOV.U32 R18, RZ, RZ, R3 ;  /* 0x000000ffff127224 */ /* 0x000fce00078e0003 */
.L_x_33:
[----:B-----5:R-:W-:-:S13]  /*16f0*/  ISETP.GE.U32.AND P0, PT, R24, R21, PT ;  /* 0x000000151800720c */ /* 0x020fda0003f06070 */
[----:B------:R-:W-:Y:S05]  /*1700*/  @!P0 BRA `(.L_x_32) ;  /* 0x0000000000188947 */ /* 0x000fea0003800000 */
[----:B----4-:R-:W-:-:S06]  /*1710*/  IMAD R22, R18, 0x4, R1 ;  /* 0x0000000412167824 */ /* 0x010fcc00078e0201 */
[----:B------:R-:W2:Y:S01]  /*1720*/  LDL R22, [R22+-0x4] ;  /* 0xfffffc0016167983 */ /* 0x000ea20000100800 */
[----:B------:R-:W-:Y:S01]  /*1730*/  SHF.L.U32 R21, R21, 0x1, RZ ;  /* 0x0000000115157819 */ /* 0x000fe200000006ff */
[----:B------:R-:W-:Y:S01]  /*1740*/  VIADD R18, R18, 0xffffffff ;  /* 0xffffffff12127836 */ /* 0x000fe20000000000 */
[----:B--2---:R-:W-:-:S13]  /*1750*/  ISETP.NE.AND P0, PT, R22, R11, PT ;  /* 0x0000000b1600720c */ /* 0x004fda0003f05270 */
[----:B------:R-:W-:Y:S05]  /*1760*/  @P0 BRA `(.L_x_33) ;  /* 0xfffffffc00e00947 */ /* 0x000fea000383ffff */
.L_x_32:
[----:B------:R-:W-:Y:S05]  /*1770*/  BSYNC.RECONVERGENT B4 ;  /* 0x0000000000047941 */ /* 0x000fea0003800200 */
.L_x_31:
[----:B-----5:R-:W-:Y:S01]  /*1780*/  ISETP.GT.U32.AND P0, PT, R24, R21, PT ;  /* 0x000000151800720c */ /* 0x020fe20003f04070 */
[----:B----4-:R-:W-:Y:S01]  /*1790*/  IMAD.MOV.U32 R22, RZ, RZ, RZ ;  /* 0x000000ffff167224 */ /* 0x010fe200078e00ff */
[----:B------:R-:W-:-:S11]  /*17a0*/  MOV R18, RZ ;  /* 0x000000ff00127202 */ /* 0x000fd60000000f00 */
[----:B------:R-:W-:Y:S05]  /*17b0*/  @P0 BRA `(.L_x_34) ;  /* 0x00000004005c0947 */ /* 0x000fea0003800000 */
[----:B------:R-:W-:-:S13]  /*17c0*/  ISETP.GE.U32.AND P0, PT, R24, R21, PT ;  /* 0x000000151800720c */ /* 0x000fda0003f06070 */
[----:B------:R-:W-:Y:S05]  /*17d0*/  @!P0 BRA `(.L_x_30) ;  /* 0x0000000000208947 */ /* 0x000fea0003800000 */
[----:B------:R-:W0:Y:S01]  /*17e0*/  LDCU UR4, c[0x0][0x380] ;  /* 0x00007000ff0477ac */ /* 0x000e220008000800 */
[----:B------:R-:W-:Y:S02]  /*17f0*/  VIADD R4, R4, 0x1 ;  /* 0x0000000104047836 */ /* 0x000fe40000000000 */
[----:B------:R-:W-:Y:S02]  /*1800*/  HFMA2 R18, -RZ, RZ, 0, 5.9604644775390625e-08 ;  /* 0x00000001ff127431 */ /* 0x000fe400000001ff */
[----:B------:R-:W-:Y:S01]  /*1810*/  IMAD.MOV.U32 R22, RZ, RZ, 0x2 ;  /* 0x00000002ff167424 */ /* 0x000fe200078e00ff */
[----:B0-----:R-:W-:-:S13]  /*1820*/  ISETP.NE.AND P0, PT, R4, UR4, PT ;  /* 0x0000000404007c0c */ /* 0x001fda000bf05270 */
[----:B------:R-:W-:Y:S05]  /*1830*/  @!P0 BRA `(.L_x_34) ;  /* 0x00000004003c8947 */ /* 0x000fea0003800000 */
[----:B------:R-:W-:Y:S01]  /*1840*/  IMAD.SHL.U32 R11, R11, 0x2, RZ ;  /* 0x000000020b0b7824 */ /* 0x000fe200078e00ff */
[----:B------:R-:W-:Y:S06]  /*1850*/  BRA `(.L_x_35) ;  /* 0xfffffffc00847947 */ /* 0x000fec000383ffff */
.L_x_30:
[----:B------:R-:W0:Y:S02]  /*1860*/  LDCU UR4, c[0x0][0x3d8] ;  /* 0x00007b00ff0477ac */ /* 0x000e240008000800 */
[----:B0----5:R-:W-:-:S13]  /*1870*/  ISETP.NE.AND P0, PT, R2, UR4, PT ;  /* 0x0000000402007c0c */ /* 0x021fda000bf05270 */
[----:B------:R-:W-:Y:S05]  /*1880*/  @P0 BRA `(.L_x_36) ;  /* 0x00000000008c0947 */ /* 0x000fea0003800000 */
[----:B------:R-:W-:Y:S01]  /*1890*/  IMAD.MOV.U32 R2, RZ, RZ, 0x1 ;  /* 0x00000001ff027424 */ /* 0x000fe200078e00ff */
[----:B------:R-:W-:-:S07]  /*18a0*/  MOV R4, R17 ;  /* 0x0000001100047202 */ /* 0x000fce0000000f00 */
.L_x_40:
[--C-:B------:R-:W-:Y:S01]  /*18b0*/  IMAD R18, R4, 0x4, R1.reuse ;  /* 0x0000000404127824 */ /* 0x100fe200078e0201 */
[----:B------:R-:W0:Y:S05]  /*18c0*/  LDCU UR4, c[0x0][0x3d4] ;  /* 0x00007a80ff0477ac */ /* 0x000e2a0008000800 */
[----:B------:R-:W0:Y:S01]  /*18d0*/  LDL R18, [R18] ;  /* 0x0000000012127983 */ /* 0x000e220000100800 */
[----:B------:R-:W-:-:S05]  /*18e0*/  IMAD R11, R2, 0x4, R1 ;  /* 0x00000004020b7824 */ /* 0x000fca00078e0201 */
[----:B------:R1:W5:Y:S01]  /*18f0*/  LDL R24, [R11] ;  /* 0x000000000b187983 */ /* 0x0003620000100800 */
[----:B------:R-:W-:Y:S01]  /*1900*/  BSSY.RECONVERGENT B4, `(.L_x_37) ;  /* 0x000000d000047945 */ /* 0x000fe20003800200 */
[----:B------:R-:W-:Y:S01]  /*1910*/  HFMA2 R21, -RZ, RZ, 0, 5.9604644775390625e-08 ;  /* 0x00000001ff157431 */ /* 0x000fe200000001ff */
[----:B0-----:R-:W-:-:S13]  /*1920*/  ISETP.NE.AND P0, PT, R18, UR4, PT ;  /* 0x0000000412007c0c */ /* 0x001fda000bf05270 */
[----:B-1----:R-:W-:Y:S05]  /*1930*/  @!P0 BRA `(.L_x_38) ;  /* 0x0000000000248947 */ /* 0x002fea0003800000 */
[----:B------:R-:W0:Y:S01]  /*1940*/  LDCU UR4, c[0x0][0x3d4] ;  /* 0x00007a80ff0477ac */ /* 0x000e220008000800 */
[----:B------:R-:W-:Y:S02]  /*1950*/  IMAD.MOV.U32 R21, RZ, RZ, 0x1 ;  /* 0x00000001ff157424 */ /* 0x000fe400078e00ff */
[----:B0-----:R-:W-:-:S07]  /*1960*/  IMAD.U32 R11, RZ, RZ, UR4 ;  /* 0x00000004ff0b7e24 */ /* 0x001fce000f8e00ff */
.L_x_39:
[----:B-----5:R-:W-:-:S13]  /*1970*/  ISETP.GE.U32.AND P0, PT, R24, R21, PT ;  /* 0x000000151800720c */ /* 0x020fda0003f06070 */
[----:B------:R-:W-:Y:S05]  /*1980*/  @!P0 BRA `(.L_x_38) ;  /* 0x0000000000108947 */ /* 0x000fea0003800000 */
[----:B------:R-:W-:Y:S02]  /*1990*/  SHF.R.S32.HI R11, RZ, 0x1, R11 ;  /* 0x00000001ff0b7819 */ /* 0x000fe4000001140b */
[----:B------:R-:W-:Y:S02]  /*19a0*/  SHF.L.U32 R21, R21, 0x1, RZ ;  /* 0x0000000115157819 */ /* 0x000fe400000006ff */
[----:B------:R-:W-:-:S13]  /*19b0*/  ISETP.NE.AND P0, PT, R18, R11, PT ;  /* 0x0000000b1200720c */ /* 0x000fda0003f05270 */
[----:B------:R-:W-:Y:S05]  /*19c0*/  @P0 BRA `(.L_x_39) ;  /* 0xfffffffc00e80947 */ /* 0x000fea000383ffff */
.L_x_38:
[----:B------:R-:W-:Y:S05]  /*19d0*/  BSYNC.RECONVERGENT B4 ;  /* 0x0000000000047941 */ /* 0x000fea0003800200 */
.L_x_37:
[----:B-----5:R-:W-:Y:S01]  /*19e0*/  ISETP.GT.U32.AND P0, PT, R24, R21, PT ;  /* 0x000000151800720c */ /* 0x020fe20003f04070 */
[----:B----4-:R-:W-:Y:S02]  /*19f0*/  IMAD.MOV.U32 R22, RZ, RZ, RZ ;  /* 0x000000ffff167224 */ /* 0x010fe400078e00ff */
[----:B------:R-:W-:-:S10]  /*1a00*/  IMAD.MOV.U32 R18, RZ, RZ, RZ ;  /* 0x000000ffff127224 */ /* 0x000fd400078e00ff */
[----:B------:R-:W-:Y:S05]  /*1a10*/  @P0 BRA `(.L_x_34) ;  /* 0x0000000000c40947 */ /* 0x000fea0003800000 */
[----:B------:R-:W-:-:S13]  /*1a20*/  ISETP.GE.U32.AND P0, PT, R24, R21, PT ;  /* 0x000000151800720c */ /* 0x000fda0003f06070 */
[----:B------:R-:W-:Y:S05]  /*1a30*/  @!P0 BRA `(.L_x_36) ;  /* 0x0000000000208947 */ /* 0x000fea0003800000 */
[----:B------:R-:W0:Y:S01]  /*1a40*/  LDCU UR4, c[0x0][0x380] ;  /* 0x00007000ff0477ac */ /* 0x000e220008000800 */
[----:B------:R-:W-:Y:S01]  /*1a50*/  IADD3 R2, PT, PT, R2, 0x1, RZ ;  /* 0x0000000102027810 */ /* 0x000fe20007ffe0ff */
[----:B------:R-:W-:Y:S02]  /*1a60*/  IMAD.MOV.U32 R22, RZ, RZ, 0x4 ;  /* 0x00000004ff167424 */ /* 0x000fe400078e00ff */
[----:B------:R-:W-:Y:S01]  /*1a70*/  IMAD.MOV.U32 R18, RZ, RZ, 0x1 ;  /* 0x00000001ff127424 */ /* 0x000fe200078e00ff */
[----:B0-----:R-:W-:-:S13]  /*1a80*/  ISETP.NE.AND P0, PT, R2, UR4, PT ;  /* 0x0000000402007c0c */ /* 0x001fda000bf05270 */
[----:B------:R-:W-:Y:S05]  /*1a90*/  @!P0 BRA `(.L_x_34) ;  /* 0x0000000000a48947 */ /* 0x000fea0003800000 */
[----:B------:R-:W-:Y:S01]  /*1aa0*/  IADD3 R4, PT, PT, R4, -0x1, RZ ;  /* 0xffffffff04047810 */ /* 0x000fe20007ffe0ff */
[----:B------:R-:W-:Y:S06]  /*1ab0*/  BRA `(.L_x_40) ;  /* 0xfffffffc007c7947 */ /* 0x000fec000383ffff */
.L_x_36:
[----:B------:R-:W2:Y:S01]  /*1ac0*/  LDL R2, [R8] ;  /* 0x0000000008027983 */ /* 0x000ea20000100800 */
[----:B------:R-:W2:Y:S01]  /*1ad0*/  LDCU UR4, c[0x0][0x3d4] ;  /* 0x00007a80ff0477ac */ /* 0x000ea20008000800 */
[----:B------:R-:W-:Y:S02]  /*1ae0*/  IMAD.MOV.U32 R18, RZ, RZ, 0x1 ;  /* 0x00000001ff127424 */ /* 0x000fe400078e00ff */
[----:B----4-:R-:W-:Y:S01]  /*1af0*/  IMAD.MOV.U32 R22, RZ, RZ, 0x8 ;  /* 0x00000008ff167424 */ /* 0x010fe200078e00ff */
[----:B--2---:R-:W-:-:S13]  /*1b00*/  ISETP.NE.AND P0, PT, R2, UR4, PT ;  /* 0x0000000402007c0c */ /* 0x004fda000bf05270 */
[----:B------:R-:W-:Y:S05]  /*1b10*/  @P0 BRA `(.L_x_34) ;  /* 0x0000000000840947 */ /* 0x000fea0003800000 */
[----:B---3--:R0:W5:Y:S01]  /*1b20*/  LDL R23, [R1] ;  /* 0x0000000001177983 */ /* 0x0081620000100800 */
[----:B------:R-:W1:Y:S01]  /*1b30*/  LDCU UR4, c[0x0][0x3d4] ;  /* 0x00007a80ff0477ac */ /* 0x000e620008000800 */
[----:B------:R-:W-:Y:S02]  /*1b40*/  HFMA2 R4, -RZ, RZ, 0, 5.9604644775390625e-08 ;  /* 0x00000001ff047431 */ /* 0x000fe400000001ff */
[----:B01----:R-:W-:-:S07]  /*1b50*/  IMAD.U32 R2, RZ, RZ, UR4 ;  /* 0x00000004ff027e24 */ /* 0x003fce000f8e00ff */
.L_x_44:
[----:B------:R-:W-:-:S05]  /*1b60*/  IMAD R11, R4, 0x4, R1 ;  /* 0x00000004040b7824 */ /* 0x000fca00078e0201 */
[----:B-----5:R0:W5:Y:S01]  /*1b70*/  LDL R24, [R11] ;  /* 0x000000000b187983 */ /* 0x0201620000100800 */
[----:B------:R-:W-:Y:S01]  /*1b80*/  SHF.R.S32.HI R2, RZ, 0x1, R2 ;  /* 0x00000001ff027819 */ /* 0x000fe20000011402 */
[----:B------:R-:W-:Y:S01]  /*1b90*/  BSSY.RECONVERGENT B4, `(.L_x_41) ;  /* 0x000000e000047945 */ /* 0x000fe20003800200 */
[----:B------:R-:W-:Y:S02]  /*1ba0*/  MOV R21, 0x1 ;  /* 0x0000000100157802 */ /* 0x000fe40000000f00 */
[----:B------:R-:W-:-:S13]  /*1bb0*/  ISETP.NE.AND P0, PT, R23, R2, PT ;  /* 0x000000021700720c */ /* 0x000fda0003f05270 */
[----:B0-----:R-:W-:Y:S05]  /*1bc0*/  @!P0 BRA `(.L_x_42) ;  /* 0x0000000000288947 */ /* 0x001fea0003800000 */
[----:B------:R-:W-:Y:S02]  /*1bd0*/  IMAD.MOV.U32 R18, RZ, RZ, RZ ;  /* 0x000000ffff127224 */ /* 0x000fe400078e00ff */
[----:B------:R-:W-:-:S07]  /*1be0*/  IMAD.MOV.U32 R21, RZ, RZ, 0x1 ;  /* 0x00000001ff157424 */ /* 0x000fce00078e00ff */
.L_x_43:
[----:B-----5:R-:W-:-:S13]  /*1bf0*/  ISETP.GE.U32.AND P0, PT, R24, R21, PT ;  /* 0x000000151800720c */ /* 0x020fda0003f06070 */
[----:B------:R-:W-:Y:S05]  /*1c00*/  @!P0 BRA `(.L_x_42) ;  /* 0x0000000000188947 */ /* 0x000fea0003800000 */
[----:B------:R-:W-:-:S06]  /*1c10*/  LEA R11, R18, R1, 0x2 ;  /* 0x00000001120b7211 */ /* 0x000fcc00078e10ff */
[----:B------:R-:W2:Y:S01]  /*1c20*/  LDL R11, [R11+0x4] ;  /* 0x000004000b0b7983 */ /* 0x000ea20000100800 */
[----:B------:R-:W-:Y:S02]  /*1c30*/  VIADD R18, R18, 0x1 ;  /* 0x0000000112127836 */ /* 0x000fe40000000000 */
[----:B------:R-:W-:Y:S01]  /*1c40*/  IMAD.SHL.U32 R21, R21, 0x2, RZ ;  /* 0x0000000215157824 */ /* 0x000fe200078e00ff */
[----:B--2---:R-:W-:-:S13]  /*1c50*/  ISETP.NE.AND P0, PT, R11, R2, PT ;  /* 0x000000020b00720c */ /* 0x004fda0003f05270 */
[----:B------:R-:W-:Y:S05]  /*1c60*/  @P0 BRA `(.L_x_43) ;  /* 0xfffffffc00e00947 */ /* 0x000fea000383ffff */
.L_x_42:
[----:B------:R-:W-:Y:S05]  /*1c70*/  BSYNC.RECONVERGENT B4 ;  /* 0x0000000000047941 */ /* 0x000fea0003800200 */
.L_x_41:
[----:B-----5:R-:W-:Y:S01]  /*1c80*/  ISETP.GT.U32.AND P0, PT, R24, R21, PT ;  /* 0x000000151800720c */ /* 0x020fe20003f04070 */
[----:B------:R-:W-:Y:S01]  /*1c90*/  IMAD.MOV.U32 R18, RZ, RZ, RZ ;  /* 0x000000ffff127224 */ /* 0x000fe200078e00ff */
[----:B------:R-:W-:-:S11]  /*1ca0*/  MOV R22, RZ ;  /* 0x000000ff00167202 */ /* 0x000fd60000000f00 */
[----:B------:R-:W-:Y:S05]  /*1cb0*/  @P0 BRA `(.L_x_34) ;  /* 0x00000000001c0947 */ /* 0x000fea0003800000 */
[----:B------:R-:W0:Y:S01]  /*1cc0*/  LDCU UR4, c[0x0][0x380] ;  /* 0x00007000ff0477ac */ /* 0x000e220008000800 */
[----:B------:R-:W-:Y:S01]  /*1cd0*/  VIADD R4, R4, 0x1 ;  /* 0x0000000104047836 */ /* 0x000fe20000000000 */
[----:B------:R-:W-:Y:S01]  /*1ce0*/  ISETP.GE.U32.AND P1, PT, R24, R21, PT ;  /* 0x000000151800720c */ /* 0x000fe20003f26070 */
[----:B------:R-:W-:Y:S02]  /*1cf0*/  HFMA2 R18, -RZ, RZ, 0, 5.9604644775390625e-08 ;  /* 0x00000001ff127431 */ /* 0x000fe400000001ff */
[----:B------:R-:W-:Y:S01]  /*1d00*/  IMAD.MOV.U32 R22, RZ, RZ, 0x8 ;  /* 0x00000008ff167424 */ /* 0x000fe200078e00ff */
[----:B0-----:R-:W-:-:S13]  /*1d10*/  ISETP.GE.AND P0, PT, R4, UR4, PT ;  /* 0x0000000404007c0c */ /* 0x001fda000bf06270 */
[----:B------:R-:W-:Y:S05]  /*1d20*/  @!P0 BRA P1, `(.L_x_44) ;  /* 0xfffffffc008c8947 */ /* 0x000fea000083ffff */
.L_x_34:
[----:B------:R-:W-:Y:S05]  /*1d30*/  BSYNC.RECONVERGENT B3 ;  /* 0x0000000000037941 */ /* 0x000fea0003800200 */
.L_x_29:
[----:B------:R-:W-:Y:S01]  /*1d40*/  IADD3 R7, PT, PT, R22, R7, RZ ;  /* 0x0000000716077210 */ /* 0x000fe20007ffe0ff */
[----:B------:R-:W-:Y:S01]  /*1d50*/  IMAD.IADD R9, R9, 0x1, R18 ;  /* 0x0000000109097824 */ /* 0x000fe200078e0212 */
[----:B------:R-:W-:Y:S01]  /*1d60*/  IADD3 R10, PT, PT, R10, -0x1, RZ ;  /* 0xffffffff0a0a7810 */ /* 0x000fe20007ffe0ff */
[----:B------:R-:W-:Y:S06]  /*1d70*/  BRA `(.L_x_26) ;  /* 0x00000000000c7947 */ /* 0x000fec0003800000 */
.L_x_27:
[----:B------:R-:W-:Y:S01]  /*1d80*/  VIADD R10, R10, 0xffffffff ;  /* 0xffffffff0a0a7836 */ /* 0x000fe20000000000 */
[----:B------:R-:W-:Y:S06]  /*1d90*/  BRA `(.L_x_26) ;  /* 0x0000000000047947 */ /* 0x000fec0003800000 */
.L_x_22:
[----:B------:R-:W-:-:S07]  /*1da0*/  IADD3 R10, PT, PT, R10, -0x1, RZ ;  /* 0xffffffff0a0a7810 */ /* 0x000fce0007ffe0ff */
.L_x_26:
[----:B------:R-:W-:Y:S05]  /*1db0*/  BSYNC.RECONVERGENT B2 ;  /* 0x0000000000027941 */ /* 0x000fea0003800200 */
.L_x_21:
[----:B------:R-:W-:-:S13]  /*1dc0*/  ISETP.GT.AND P0, PT, R10, -0x1, PT ;  /* 0xffffffff0a00780c */ /* 0x000fda0003f04270 */
[----:B------:R-:W-:Y:S05]  /*1dd0*/  @P0 BRA `(.L_x_45) ;  /* 0xfffffff4001c0947 */ /* 0x000fea000383ffff */
.L_x_20:
[----:B------:R-:W-:Y:S05]  /*1de0*/  BSYNC.RECONVERGENT B0 ;  /* 0x0000000000007941 */ /* 0x000fea0003800200 */
.L_x_8:
[----:B------:R-:W1:Y:S01]  /*1df0*/  S2UR UR5, SR_CgaCtaId ;  /* 0x00000000000579c3 */ /* 0x000e620000008800 */
[----:B------:R-:W-:Y:S02]  /*1e00*/  UMOV UR4, 0x400 ;  /* 0x0000040000047882 */ /* 0x000fe40000000000 */
[----:B------:R-:W-:-:S04]  /*1e10*/  UIADD3 UR4, UPT, UPT, UR4, 0x3c00, URZ ;  /* 0x00003c0004047890 */ /* 0x000fc8000fffe0ff */
[----:B-1----:R-:W-:-:S06]  /*1e20*/  ULEA UR4, UR5, UR4, 0x18 ;  /* 0x0000000405047291 */ /* 0x002fcc000f8ec0ff */
[----:B0-----:R-:W-:-:S05]  /*1e30*/  LEA R2, R20, UR4, 0x2 ;  /* 0x0000000414027c11 */ /* 0x001fca000f8e10ff */
[----:B------:R0:W-:Y:S04]  /*1e40*/  STS [R2], R7 ;  /* 0x0000000702007388 */ /* 0x0001e80000000800 */
[----:B------:R0:W-:Y:S01]  /*1e50*/  STS [R0], R9 ;  /* 0x0000000900007388 */ /* 0x0001e20000000800 */
[----:B------:R-:W-:Y:S05]  /*1e60*/  BRA `(.L_x_46) ;  /* 0x00000000001c7947 */ /* 0x000fea0003800000 */
.L_x_1:
[----:B------:R-:W1:Y:S01]  /*1e70*/  S2UR UR5, SR_CgaCtaId ;  /* 0x00000000000579c3 */ /* 0x000e620000008800 */
[----:B------:R-:W-:Y:S02]  /*1e80*/  UMOV UR4, 0x400 ;  /* 0x0000040000047882 */ /* 0x000fe40000000000 */
[----:B------:R-:W-:-:S04]  /*1e90*/  UIADD3 UR4, UPT, UPT, UR4, 0x3c00, URZ ;  /* 0x00003c0004047890 */ /* 0x000fc8000fffe0ff */
[----:B-1----:R-:W-:-:S06]  /*1ea0*/  ULEA UR4, UR5, UR4, 0x18 ;  /* 0x0000000405047291 */ /* 0x002fcc000f8ec0ff */
[----:B0-----:R-:W-:-:S05]  /*1eb0*/  LEA R2, R20, UR4, 0x2 ;  /* 0x0000000414027c11 */ /* 0x001fca000f8e10ff */
[----:B------:R1:W-:Y:S04]  /*1ec0*/  STS [R2], RZ ;  /* 0x000000ff02007388 */ /* 0x0003e80000000800 */
[----:B------:R1:W-:Y:S02]  /*1ed0*/  STS [R0], RZ ;  /* 0x000000ff00007388 */ /* 0x0003e40000000800 */
.L_x_46:
[----:B------:R-:W-:Y:S05]  /*1ee0*/  BSYNC.RECONVERGENT B1 ;  /* 0x0000000000017941 */ /* 0x000fea0003800200 */
.L_x_0:
[----:B------:R-:W-:Y:S05]  /*1ef0*/  WARPSYNC.ALL ;  /* 0x0000000000007948 */ /* 0x000fea0003800000 */
[----:B------:R-:W5:Y:S08]  /*1f00*/  S2UR UR5, SR_CgaCtaId ;  /* 0x00000000000579c3 */ /* 0x000f700000008800 */
[----:B------:R-:W-:Y:S01]  /*1f10*/  BAR.SYNC.DEFER_BLOCKING 0x0 ;  /* 0x0000000000007b1d */ /* 0x000fe20000010000 */
[----:B------:R-:W-:-:S02]  /*1f20*/  LOP3.LUT P1, RZ, R20, 0x3e0, RZ, 0xc0, !PT ;  /* 0x000003e014ff7812 */ /* 0x000fc4000782c0ff */
[----:B------:R-:W-:-:S03]  /*1f30*/  ISETP.GT.U32.AND P0, PT, R20, 0x1f, PT ;  /* 0x0000001f1400780c */ /* 0x000fc60003f04070 */
[----:B------:R-:W-:Y:S01]  /*1f40*/  UMOV UR4, 0x400 ;  /* 0x0000040000047882 */ /* 0x000fe20000000000 */
[----:B------:R-:W-:Y:S01]  /*1f50*/  BSSY.RECONVERGENT B0, `(.L_x_47) ;  /* 0x0000049000007945 */ /* 0x000fe20003800200 */
[----:B------:R-:W-:-:S04]  /*1f60*/  UIADD3 UR4, UPT, UPT, UR4, 0x3c00, URZ ;  /* 0x00003c0004047890 */ /* 0x000fc8000fffe0ff */
[----:B-----5:R-:W-:-:S06]  /*1f70*/  ULEA UR4, UR5, UR4, 0x18 ;  /* 0x0000000405047291 */ /* 0x020fcc000f8ec0ff */
[----:B01----:R-:W-:-:S05]  /*1f80*/  LEA R2, R20, UR4, 0x2 ;  /* 0x0000000414027c11 */ /* 0x003fca000f8e10ff */
[----:B------:R-:W-:Y:S04]  /*1f90*/  @!P1 LDS R3, [R2+0x100] ;  /* 0x0001000002039984 */ /* 0x000fe80000000800 */
[----:B------:R-:W0:Y:S02]  /*1fa0*/  @!P1 LDS R4, [R2] ;  /* 0x0000000002049984 */ /* 0x000e240000000800 */
[----:B0-----:R-:W-:-:S05]  /*1fb0*/  @!P1 IMAD.IADD R3, R3, 0x1, R4 ;  /* 0x0000000103039824 */ /* 0x001fca00078e0204 */
[----:B------:R-:W-:Y:S04]  /*1fc0*/  @!P1 STS [R2], R3 ;  /* 0x0000000302009388 */ /* 0x000fe80000000800 */
[----:B------:R-:W-:Y:S04]  /*1fd0*/  @!P1 LDS R4, [R0+0x100] ;  /* 0x0001000000049984 */ /* 0x000fe80000000800 */
[----:B------:R-:W0:Y:S02]  /*1fe0*/  @!P1 LDS R5, [R0] ;  /* 0x0000000000059984 */ /* 0x000e240000000800 */
[----:B0-----:R-:W-:-:S05]  /*1ff0*/  @!P1 IADD3 R5, PT, PT, R4, R5, RZ ;  /* 0x0000000504059210 */ /* 0x001fca0007ffe0ff */
[----:B------:R-:W-:Y:S01]  /*2000*/  @!P1 STS [R0], R5 ;  /* 0x0000000500009388 */ /* 0x000fe20000000800 */
[----:B------:R-:W-:-:S03]  /*2010*/  NOP ;  /* 0x0000000000007918 */ /* 0x000fc60000000000 */
[----:B------:R-:W-:Y:S01]  /*2020*/  @!P0 LDS R4, [R2+0x80] ;  /* 0x0000800002048984 */ /* 0x000fe20000000800 */
[----:B------:R-:W-:-:S03]  /*2030*/  ISETP.GT.U32.AND P1, PT, R20, 0xf, PT ;  /* 0x0000000f1400780c */ /* 0x000fc60003f24070 */
        /* <DEDUP_REMOVED lines=39> */
[----:B------:R-:W-:-:S03]  /*22b0*/  ISETP.NE.AND P1, PT, R20, RZ, PT ;  /* 0x000000ff1400720c */ /* 0x000fc60003f25270 */
[----:B------:R-:W0:Y:S02]  /*22c0*/  @!P0 LDS R5, [R2] ;  /* 0x0000000002058984 */ /* 0x000e240000000800 */
[----:B0-----:R-:W-:-:S05]  /*22d0*/  @!P0 IMAD.IADD R5, R4, 0x1, R5 ;  /* 0x0000000104058824 */ /* 0x001fca00078e0205 */
[----:B------:R-:W-:Y:S04]  /*22e0*/  @!P0 STS [R2], R5 ;  /* 0x0000000502008388 */ /* 0x000fe80000000800 */
[----:B------:R-:W-:Y:S04]  /*22f0*/  @!P0 LDS R4, [R0+0x8] ;  /* 0x0000080000048984 */ /* 0x000fe80000000800 */
[----:B------:R-:W0:Y:S02]  /*2300*/  @!P0 LDS R7, [R0] ;  /* 0x0000000000078984 */ /* 0x000e240000000800 */
[----:B0-----:R-:W-:-:S05]  /*2310*/  @!P0 IADD3 R7, PT, PT, R4, R7, RZ ;  /* 0x0000000704078210 */ /* 0x001fca0007ffe0ff */
[----:B------:R0:W-:Y:S01]  /*2320*/  @!P0 STS [R0], R7 ;  /* 0x0000000700008388 */ /* 0x0001e20000000800 */
[----:B------:R-:W-:Y:S01]  /*2330*/  NOP ;  /* 0x0000000000007918 */ /* 0x000fe20000000000 */
[----:B------:R-:W-:Y:S05]  /*2340*/  @P1 BRA `(.L_x_48) ;  /* 0x0000000000241947 */ /* 0x000fea0003800000 */
[----:B------:R-:W1:Y:S01]  /*2350*/  S2UR UR5, SR_CgaCtaId ;  /* 0x00000000000579c3 */ /* 0x000e620000008800 */
[----:B------:R-:W-:Y:S02]  /*2360*/  UMOV UR4, 0x400 ;  /* 0x0000040000047882 */ /* 0x000fe40000000000 */
[----:B-1----:R-:W-:-:S09]  /*2370*/  ULEA UR4, UR5, UR4, 0x18 ;  /* 0x0000000405047291 */ /* 0x002fd2000f8ec0ff */
[----:B------:R-:W0:Y:S04]  /*2380*/  LDS.64 R2, [UR4+0x3c00] ;  /* 0x003c0004ff027984 */ /* 0x000e280008000a00 */
[----:B------:R-:W1:Y:S01]  /*2390*/  LDS.64 R4, [UR4+0x3d80] ;  /* 0x003d8004ff047984 */ /* 0x000e620008000a00 */
[----:B0-----:R-:W-:Y:S01]  /*23a0*/  IMAD.IADD R0, R3, 0x1, R2 ;  /* 0x0000000103007824 */ /* 0x001fe200078e0202 */
[----:B-1----:R-:W-:-:S04]  /*23b0*/  IADD3 R2, PT, PT, R5, R4, RZ ;  /* 0x0000000405027210 */ /* 0x002fc80007ffe0ff */
[----:B------:R1:W-:Y:S04]  /*23c0*/  STS [UR4+0x3c00], R0 ;  /* 0x003c0000ff007988 */ /* 0x0003e80008000804 */
[----:B------:R1:W-:Y:S02]  /*23d0*/  STS [UR4+0x3d80], R2 ;  /* 0x003d8002ff007988 */ /* 0x0003e40008000804 */
.L_x_48:
[----:B------:R-:W-:Y:S05]  /*23e0*/  BSYNC.RECONVERGENT B0 ;  /* 0x0000000000007941 */ /* 0x000fea0003800200 */
.L_x_47:
[----:B------:R-:W-:Y:S01]  /*23f0*/  NOP ;  /* 0x0000000000007918 */ /* 0x000fe20000000000 */
[----:B------:R-:W-:Y:S05]  /*2400*/  @P1 EXIT ;  /* 0x000000000000194d */ /* 0x000fea0003800000 */
[----:B------:R-:W5:Y:S01]  /*2410*/  S2UR UR5, SR_CgaCtaId ;  /* 0x00000000000579c3 */ /* 0x000f620000008800 */
[----:B------:R-:W-:-:S07]  /*2420*/  UMOV UR4, 0x400 ;  /* 0x0000040000047882 */ /* 0x000fce0000000000 */
[----:B-1----:R-:W1:Y:S08]  /*2430*/  LDC.64 R2, c[0x0][0x3a0] ;  /* 0x0000e800ff027b82 */ /* 0x002e700000000a00 */
[----:B------:R-:W2:Y:S01]  /*2440*/  LDC.64 R4, c[0x0][0x3a8] ;  /* 0x0000ea00ff047b82 */ /* 0x000ea20000000a00 */
[----:B-----5:R-:W-:Y:S01]  /*2450*/  ULEA UR4, UR5, UR4, 0x18 ;  /* 0x0000000405047291 */ /* 0x020fe2000f8ec0ff */
[----:B-1----:R-:W-:-:S08]  /*2460*/  IMAD.WIDE.U32 R2, R19, 0x4, R2 ;  /* 0x0000000413027825 */ /* 0x002fd000078e0002 */
[----:B0-----:R-:W0:Y:S04]  /*2470*/  LDS R7, [UR4+0x3c00] ;  /* 0x003c0004ff077984 */ /* 0x001e280008000800 */
[----:B------:R-:W1:Y:S01]  /*2480*/  LDS R9, [UR4+0x3d80] ;  /* 0x003d8004ff097984 */ /* 0x000e620008000800 */
[----:B--2---:R-:W-:-:S03]  /*2490*/  IMAD.WIDE.U32 R4, R19, 0x4, R4 ;  /* 0x0000000413047825 */ /* 0x004fc600078e0004 */
[----:B0-----:R-:W-:Y:S04]  /*24a0*/  STG.E desc[UR6][R2.64], R7 ;  /* 0x0000000702007986 */ /* 0x001fe8000c101906 */
[----:B-1----:R-:W-:Y:S01]  /*24b0*/  STG.E desc[UR6][R4.64], R9 ;  /* 0x0000000904007986 */ /* 0x002fe2000c101906 */
[----:B------:R-:W-:Y:S05]  /*24c0*/  EXIT ;  /* 0x000000000000794d */ /* 0x000fea0003800000 */
.L_x_49:
[----:B------:R-:W-:-:S00]  /*24d0*/  BRA `(.L_x_49) ;  /* 0xfffffffc00fc7947 */ /* 0x000fc0000383ffff */
[----:B------:R-:W-:-:S00]  /*24e0*/  NOP ;  /* 0x0000000000007918 */ /* 0x000fc00000000000 */
        /* <DEDUP_REMOVED lines=9> */
.L_x_61:


//--------------------- .text._Z23BitBoard_cuda_kernel_b1iiPjS_S_S_S_lii --------------------------
	.section	.text._Z23BitBoard_cuda_kernel_b1iiPjS_S_S_S_lii,"ax",@progbits
	.align	128
        .global         _Z23BitBoard_cuda_kernel_b1iiPjS_S_S_S_lii
        .type           _Z23BitBoard_cuda_kernel_b1iiPjS_S_S_S_lii,@function
        .size           _Z23BitBoard_cuda_kernel_b1iiPjS_S_S_S_lii,(.L_x_62 - _Z23BitBoard_cuda_kernel_b1iiPjS_S_S_S_lii)
        .other          _Z23BitBoard_cuda_kernel_b1iiPjS_S_S_S_lii,@"STO_CUDA_ENTRY STV_DEFAULT"
_Z23BitBoard_cuda_kernel_b1iiPjS_S_S_S_lii:
.text._Z23BitBoard_cuda_kernel_b1iiPjS_S_S_S_lii:
[----:B------:R-:W-:Y:S01]  /*0000*/  LDC R1, c[0x0][0x37c] ;  /* 0x0000df00ff017b82 */ /* 0x000fe20000000800 */
[----:B------:R-:W0:Y:S07]  /*0010*/  S2R R3, SR_TID.X ;  /* 0x0000000000037919 */ /* 0x000e2e0000002100 */
[----:B------:R-:W1:Y:S01]  /*0020*/  LDC.64 R8, c[0x0][0x398] ;  /* 0x0000e600ff087b82 */ /* 0x000e620000000a00 */
[----:B------:R-:W0:Y:S01]  /*0030*/  LDCU UR4, c[0x0][0x360] ;  /* 0x00006c00ff0477ac */ /* 0x000e220008000800 */
[----:B------:R-:W0:Y:S01]  /*0040*/  S2R R0, SR_CTAID.X ;  /* 0x0000000000007919 */ /* 0x000e220000002500 */
[----:B------:R-:W2:Y:S05]  /*0050*/  LDCU.64 UR6, c[0x0][0x358] ;  /* 0x00006b00ff0677ac */ /* 0x000eaa0008000a00 */
[----:B------:R-:W3:Y:S08]  /*0060*/  LDC.64 R4, c[0x0][0x388] ;  /* 0x0000e200ff047b82 */ /* 0x000ef00000000a00 */
[----:B------:R-:W4:Y:S01]  /*0070*/  LDC.64 R6, c[0x0][0x390] ;  /* 0x0000e400ff067b82 */ /* 0x000f220000000a00 */
[----:B------:R-:W5:Y:S01]  /*0080*/  S2R R17, SR_CgaCtaId ;  /* 0x0000000000117919 */ /* 0x000f620000008800 */
[----:B------:R-:W-:Y:S01]  /*0090*/  MOV R10, 0x400 ;  /* 0x00000400000a7802 */ /* 0x000fe20000000f00 */
[----:B------:R-:W5:Y:S01]  /*00a0*/  LDCU.64 UR8, c[0x0][0x3b0] ;  /* 0x00007600ff0877ac */ /* 0x000f620008000a00 */
[----:B------:R-:W-:Y:S01]  /*00b0*/  UMOV UR5, 0xffffffff ;  /* 0xffffffff00057882 */ /* 0x000fe20000000000 */
[----:B------:R-:W1:Y:S01]  /*00c0*/  LDCU.64 UR10, c[0x0][0x3b8] ;  /* 0x00007700ff0a77ac */ /* 0x000e620008000a00 */
[----:B0-----:R-:W-:Y:S01]  /*00d0*/  IMAD R2, R0, UR4, R3 ;  /* 0x0000000400027c24 */ /* 0x001fe2000f8e0203 */
[----:B------:R-:W0:Y:S03]  /*00e0*/  LDCU UR4, c[0x0][0x380] ;  /* 0x00007000ff0477ac */ /* 0x000e260008000800 */
[----:B-1----:R-:W-:-:S04]  /*00f0*/  IMAD.WIDE.U32 R8, R2, 0x4, R8 ;  /* 0x0000000402087825 */ /* 0x002fc800078e0008 */
[C---:B---3--:R-:W-:Y:S02]  /*0100*/  IMAD.WIDE.U32 R4, R2.reuse, 0x4, R4 ;  /* 0x0000000402047825 */ /* 0x048fe400078e0004 */
[----:B--2---:R-:W2:Y:S02]  /*0110*/  LDG.E R9, desc[UR6][R8.64] ;  /* 0x0000000608097981 */ /* 0x004ea4000c1e1900 */
[----:B----4-:R-:W-:Y:S02]  /*0120*/  IMAD.WIDE.U32 R6, R2, 0x4, R6 ;  /* 0x0000000402067825 */ /* 0x010fe400078e0006 */
[----:B------:R1:W2:Y:S04]  /*0130*/  LDG.E R11, desc[UR6][R4.64] ;  /* 0x00000006040b7981 */ /* 0x0002a8000c1e1900 */
[----:B------:R3:W2:Y:S01]  /*0140*/  LDG.E R14, desc[UR6][R6.64] ;  /* 0x00000006060e7981 */ /* 0x0006a2000c1e1900 */
[C---:B------:R-:W-:Y:S01]  /*0150*/  VIADD R13, R10.reuse, 0xf00 ;  /* 0x00000f000a0d7836 */ /* 0x040fe20000000000 */
[----:B-----5:R-:W-:Y:S01]  /*0160*/  LEA R12, R17, R10, 0x18 ;  /* 0x0000000a110c7211 */ /* 0x020fe200078ec0ff */
[----:B------:R-:W-:-:S02]  /*0170*/  VIADD R15, R10, 0x1e00 ;  /* 0x00001e000a0f7836 */ /* 0x000fc40000000000 */
[----:B-1----:R-:W-:Y:S01]  /*0180*/  VIADD R4, R10, 0x2d00 ;  /* 0x00002d000a047836 */ /* 0x002fe20000000000 */
[----:B0-----:R-:W-:Y:S02]  /*0190*/  USHF.L.U32 UR4, UR5, UR4, URZ ;  /* 0x0000000405047299 */ /* 0x001fe400080006ff */
[C---:B------:R-:W-:Y:S01]  /*01a0*/  LEA R8, R17.reuse, R15, 0x18 ;  /* 0x0000000f11087211 */ /* 0x040fe200078ec0ff */
[----:B------:R-:W0:Y:S01]  /*01b0*/  LDCU UR5, c[0x0][0x384] ;  /* 0x00007080ff0577ac */ /* 0x000e220008000800 */
[C---:B---3--:R-:W-:Y:S02]  /*01c0*/  LEA R6, R17.reuse, R13, 0x18 ;  /* 0x0000000d11067211 */ /* 0x048fe400078ec0ff */
[----:B------:R-:W-:Y:S01]  /*01d0*/  LEA R16, R17, R4, 0x18 ;  /* 0x0000000411107211 */ /* 0x000fe200078ec0ff */
[C---:B------:R-:W-:Y:S02]  /*01e0*/  IMAD R4, R3.reuse, 0x28, R12 ;  /* 0x0000002803047824 */ /* 0x040fe400078e020c */
[----:B------:R-:W-:-:S02]  /*01f0*/  IMAD R5, R3, 0x28, R6 ;  /* 0x0000002803057824 */ /* 0x000fc400078e0206 */
[C---:B------:R-:W-:Y:S02]  /*0200*/  IMAD R6, R3.reuse, 0x28, R8 ;  /* 0x0000002803067824 */ /* 0x040fe400078e0208 */
[----:B------:R-:W-:Y:S01]  /*0210*/  IMAD R7, R3, 0x28, R16 ;  /* 0x0000002803077824 */ /* 0x000fe200078e0210 */
[----:B------:R-:W-:-:S04]  /*0220*/  ISETP.GE.U32.AND P0, PT, R2, UR8, PT ;  /* 0x0000000802007c0c */ /* 0x000fc8000bf06070 */
[----:B------:R-:W-:Y:S01]  /*0230*/  ISETP.GE.AND.EX P0, PT, RZ, UR9, PT, P0 ;  /* 0x00000009ff007c0c */ /* 0x000fe2000bf06300 */
[C---:B------:R-:W-:Y:S01]  /*0240*/  VIADD R2, R10.reuse, 0x3c00 ;  /* 0x00003c000a027836 */ /* 0x040fe20000000000 */
[----:B------:R-:W-:Y:S01]  /*0250*/  IADD3 R10, PT, PT, R10, 0x3d80, RZ ;  /* 0x00003d800a0a7810 */ /* 0x000fe20007ffe0ff */
[----:B------:R-:W-:Y:S03]  /*0260*/  BSSY.RECONVERGENT B0, `(.L_x_50) ;  /* 0x0000042000007945 */ /* 0x000fe60003800200 */
[C---:B------:R-:W-:Y:S02]  /*0270*/  LEA R2, R17.reuse, R2, 0x18 ;  /* 0x0000000211027211 */ /* 0x040fe400078ec0ff */
[----:B------:R-:W-:-:S03]  /*0280*/  LEA R8, R17, R10, 0x18 ;  /* 0x0000000a11087211 */ /* 0x000fc600078ec0ff */
[C---:B------:R-:W-:Y:S02]  /*0290*/  IMAD R2, R3.reuse, 0x4, R2 ;  /* 0x0000000403027824 */ /* 0x040fe400078e0202 */
[----:B------:R-:W-:Y:S01]  /*02a0*/  IMAD R8, R3, 0x4, R8 ;  /* 0x0000000403087824 */ /* 0x000fe200078e0208 */
[----:B--2---:R-:W-:Y:S01]  /*02b0*/  LOP3.LUT R12, R9, R14, R11, 0xfe, !PT ;  /* 0x0000000e090c7212 */ /* 0x004fe200078efe0b */
[----:B------:R1:W-:Y:S03]  /*02c0*/  STS [R4], R11 ;  /* 0x0000000b04007388 */ /* 0x0003e60000000800 */
[----:B------:R-:W-:Y:S01]  /*02d0*/  LOP3.LUT R12, R12, UR4, RZ, 0x3, !PT ;  /* 0x000000040c0c7c12 */ /* 0x000fe2000f8e03ff */
[----:B------:R1:W-:Y:S04]  /*02e0*/  STS [R5], R14 ;  /* 0x0000000e05007388 */ /* 0x0003e80000000800 */
[----:B------:R1:W-:Y:S04]  /*02f0*/  STS [R6], R9 ;  /* 0x0000000906007388 */ /* 0x0003e80000000800 */
[----:B------:R1:W-:Y:S01]  /*0300*/  STS [R7], R12 ;  /* 0x0000000c07007388 */ /* 0x0003e20000000800 */
[----:B0-----:R-:W-:Y:S05]  /*0310*/  @P0 BRA `(.L_x_51) ;  /* 0x0000000000d00947 */ /* 0x001fea0003800000 */
[----:B------:R-:W-:Y:S01]  /*0320*/  BSSY.RECONVERGENT B1, `(.L_x_52) ;  /* 0x0000030000017945 */ /* 0x000fe20003800200 */
[----:B------:R-:W-:Y:S01]  /*0330*/  IMAD.MOV.U32 R13, RZ, RZ, RZ ;  /* 0x000000ffff0d7224 */ /* 0x000fe200078e00ff */
[----:B-1----:R-:W-:-:S07]  /*0340*/  CS2R R10, SRZ ;  /* 0x00000000000a7805 */ /* 0x002fce000001ff00 */
.L_x_56:
[----:B0-----:R-:W-:Y:S01]  /*0350*/  IMAD R9, R10, 0x4, R7 ;  /* 0x000000040a097824 */ /* 0x001fe200078e0207 */
[----:B------:R-:W-:Y:S01]  /*0360*/  BSSY.RECONVERGENT B2, `(.L_x_53) ;  /* 0x0000029000027945 */ /* 0x000fe20003800200 */
[----:B------:R-:W-:-:S03]  /*0370*/  MOV R17, R10 ;  /* 0x0000000a00117202 */ /* 0x000fc60000000f00 */
[----:B------:R-:W0:Y:S02]  /*0380*/  LDS R12, [R9] ;  /* 0x00000000090c7984 */ /* 0x000e240000000800 */
[----:B0-----:R-:W-:-:S13]  /*0390*/  ISETP.NE.AND P0, PT, R12, RZ, PT ;  /* 0x000000ff0c00720c */ /* 0x001fda0003f05270 */
[----:B------:R-:W-:Y:S01]  /*03a0*/  @!P0 VIADD R10, R10, 0xffffffff ;  /* 0xffffffff0a0a8836 */ /* 0x000fe20000000000 */
[----:B------:R-:W-:Y:S06]  /*03b0*/  @!P0 BRA `(.L_x_54) ;  /* 0x00000000008c8947 */ /* 0x000fec0003800000 */
[----:B------:R-:W-:-:S05]  /*03c0*/  VIADD R10, R17, UR10 ;  /* 0x0000000a110a7c36 */ /* 0x000fca0008000000 */
[----:B------:R-:W-:-:S13]  /*03d0*/  ISETP.GE.AND P0, PT, R10, UR11, PT ;  /* 0x0000000b0a007c0c */ /* 0x000fda000bf06270 */
[----:B------:R-:W-:-:S05]  /*03e0*/  @!P0 LOP3.LUT R12, R12, 0xfffffffd, RZ, 0xc0, !PT ;  /* 0xfffffffd0c0c8812 */ /* 0x000fca00078ec0ff */
[----:B------:R-:W-:-:S05]  /*03f0*/  IMAD.MOV R15, RZ, RZ, -R12 ;  /* 0x000000ffff0f7224 */ /* 0x000fca00078e0a0c */
[----:B------:R-:W-:-:S04]  /*0400*/  LOP3.LUT R19, R12, R15, RZ, 0xc0, !PT ;  /* 0x0000000f0c137212 */ /* 0x000fc800078ec0ff */
[----:B------:R-:W-:Y:S02]  /*0410*/  LOP3.LUT R12, R12, R19, RZ, 0x3c, !PT ;  /* 0x000000130c0c7212 */ /* 0x000fe400078e3cff */
[----:B------:R-:W-:-:S03]  /*0420*/  LOP3.LUT P0, RZ, R19, UR4, RZ, 0x30, !PT ;  /* 0x0000000413ff7c12 */ /* 0x000fc6000f8030ff */
[----:B------:R0:W-:Y:S10]  /*0430*/  STS [R9], R12 ;  /* 0x0000000c09007388 */ /* 0x0001f40000000800 */
[----:B0-----:R-:W-:Y:S05]  /*0440*/  @!P0 BRA `(.L_x_55) ;  /* 0x0000000000648947 */ /* 0x001fea0003800000 */
[----:B------:R-:W-:-:S05]  /*0450*/  VIADD R21, R17, 0x1 ;  /* 0x0000000111157836 */ /* 0x000fca0000000000 */
[----:B------:R-:W-:-:S13]  /*0460*/  ISETP.NE.AND P0, PT, R21, UR5, PT ;  /* 0x0000000515007c0c */ /* 0x000fda000bf05270 */
[----:B------:R-:W-:Y:S01]  /*0470*/  @!P0 IADD3 R11, PT, PT, R11, 0x1, RZ ;  /* 0x000000010b0b8810 */ /* 0x000fe20007ffe0ff */
[----:B------:R-:W-:Y:S02]  /*0480*/  @!P0 VIADD R13, R13, 0x8 ;  /* 0x000000080d0d8836 */ /* 0x000fe40000000000 */
[----:B------:R-:W-:Y:S01]  /*0490*/  @!P0 VIADD R10, R17, 0xffffffff ;  /* 0xffffffff110a8836 */ /* 0x000fe20000000000 */
[----:B------:R-:W-:Y:S06]  /*04a0*/  @!P0 BRA `(.L_x_54) ;  /* 0x0000000000508947 */ /* 0x000fec0003800000 */
[C---:B------:R-:W-:Y:S01]  /*04b0*/  IMAD R14, R17.reuse, 0x4, R5 ;  /* 0x00000004110e7824 */ /* 0x040fe200078e0205 */
[C---:B------:R-:W-:Y:S01]  /*04c0*/  LEA R16, R17.reuse, R6, 0x2 ;  /* 0x0000000611107211 */ /* 0x040fe200078e10ff */
[----:B------:R-:W-:-:S03]  /*04d0*/  IMAD R12, R17, 0x4, R4 ;  /* 0x00000004110c7824 */ /* 0x000fc600078e0204 */
[----:B------:R-:W0:Y:S04]  /*04e0*/  LDS R15, [R14] ;  /* 0x000000000e0f7984 */ /* 0x000e280000000800 */
[----:B------:R-:W1:Y:S04]  /*04f0*/  LDS R17, [R16] ;  /* 0x0000000010117984 */ /* 0x000e680000000800 */
[----:B------:R-:W2:Y:S01]  /*0500*/  LDS R10, [R12] ;  /* 0x000000000c0a7984 */ /* 0x000ea20000000800 */
[C---:B0-----:R-:W-:Y:S02]  /*0510*/  LOP3.LUT R18, R19.reuse, R15, RZ, 0xfc, !PT ;  /* 0x0000000f13127212 */ /* 0x041fe400078efcff */
[----:B-1----:R-:W-:-:S03]  /*0520*/  LOP3.LUT R17, R19, R17, RZ, 0xfc, !PT ;  /* 0x0000001113117212 */ /* 0x002fc600078efcff */
[----:B------:R-:W-:Y:S01]  /*0530*/  IMAD.SHL.U32 R18, R18, 0x2, RZ ;  /* 0x0000000212127824 */ /* 0x000fe200078e00ff */
[----:B--2---:R-:W-:Y:S02]  /*0540*/  LOP3.LUT R15, R19, R10, RZ, 0xfc, !PT ;  /* 0x0000000a130f7212 */ /* 0x004fe400078efcff */
[----:B------:R-:W-:-:S03]  /*0550*/  SHF.R.U32.HI R17, RZ, 0x1, R17 ;  /* 0x00000001ff117819 */ /* 0x000fc60000011611 */
[----:B------:R0:W-:Y:S01]  /*0560*/  STS [R12+0x4], R15 ;  /* 0x0000040f0c007388 */ /* 0x0001e20000000800 */
[----:B------:R-:W-:-:S03]  /*0570*/  LOP3.LUT R10, R17, R18, R15, 0xfe, !PT ;  /* 0x00000012110a7212 */ /* 0x000fc600078efe0f */
[----:B------:R0:W-:Y:S01]  /*0580*/  STS [R14+0x4], R18 ;  /* 0x000004120e007388 */ /* 0x0001e20000000800 */
[----:B------:R-:W-:Y:S01]  /*0590*/  LOP3.LUT R20, R10, UR4, RZ, 0x3, !PT ;  /* 0x000000040a147c12 */ /* 0x000fe2000f8e03ff */
[----:B------:R-:W-:Y:S02]  /*05a0*/  IMAD.MOV.U32 R10, RZ, RZ, R21 ;  /* 0x000000ffff0a7224 */ /* 0x000fe400078e0015 */
[----:B------:R0:W-:Y:S04]  /*05b0*/  STS [R16+0x4], R17 ;  /* 0x0000041110007388 */ /* 0x0001e80000000800 */
[----:B------:R0:W-:Y:S01]  /*05c0*/  STS [R9+0x4], R20 ;  /* 0x0000041409007388 */ /* 0x0001e20000000800 */
[----:B------:R-:W-:Y:S05]  /*05d0*/  BRA `(.L_x_54) ;  /* 0x0000000000047947 */ /* 0x000fea0003800000 */
.L_x_55:
[----:B------:R-:W-:-:S07]  /*05e0*/  IADD3 R10, PT, PT, R17, -0x1, RZ ;  /* 0xffffffff110a7810 */ /* 0x000fce0007ffe0ff */
.L_x_54:
[----:B------:R-:W-:Y:S05]  /*05f0*/  BSYNC.RECONVERGENT B2 ;  /* 0x0000000000027941 */ /* 0x000fea0003800200 */
.L_x_53:
[----:B------:R-:W-:-:S13]  /*0600*/  ISETP.GT.AND P0, PT, R10, -0x1, PT ;  /* 0xffffffff0a00780c */ /* 0x000fda0003f04270 */
[----:B------:R-:W-:Y:S05]  /*0610*/  @P0 BRA `(.L_x_56) ;  /* 0xfffffffc004c0947 */ /* 0x000fea000383ffff */
[----:B------:R-:W-:Y:S05]  /*0620*/  BSYNC.RECONVERGENT B1 ;  /* 0x0000000000017941 */ /* 0x000fea0003800200 */
.L_x_52:
[----:B------:R2:W-:Y:S04]  /*0630*/  STS [R2], R13 ;  /* 0x0000000d02007388 */ /* 0x0005e80000000800 */
[----:B------:R2:W-:Y:S01]  /*0640*/  STS [R8], R11 ;  /* 0x0000000b08007388 */ /* 0x0005e20000000800 */
[----:B------:R-:W-:Y:S05]  /*0650*/  BRA `(.L_x_57) ;  /* 0x0000000000087947 */ /* 0x000fea0003800000 */
.L_x_51:
[----:B------:R0:W-:Y:S04]  /*0660*/  STS [R2], RZ ;  /* 0x000000ff02007388 */ /* 0x0001e80000000800 */
[----:B------:R0:W-:Y:S02]  /*0670*/  STS [R8], RZ ;  /* 0x000000ff08007388 */ /* 0x0001e40000000800 */
.L_x_57:
[----:B------:R-:W-:Y:S05]  /*0680*/  BSYNC.RECONVERGENT B0 ;  /* 0x0000000000007941 */ /* 0x000fea0003800200 */
.L_x_50:
[----:B------:R-:W-:Y:S01]  /*0690*/  BAR.SYNC.DEFER_BLOCKING 0x0 ;  /* 0x0000000000007b1d */ /* 0x000fe20000010000 */
[C---:B------:R-:W-:Y:S02]  /*06a0*/  LOP3.LUT P1, RZ, R3.reuse, 0x3e0, RZ, 0xc0, !PT ;  /* 0x000003e003ff7812 */ /* 0x040fe4000782c0ff */
[----:B------:R-:W-:-:S03]  /*06b0*/  ISETP.GT.U32.AND P0, PT, R3, 0x1f, PT ;  /* 0x0000001f0300780c */ /* 0x000fc60003f04070 */
[----:B------:R-:W-:Y:S08]  /*06c0*/  BSSY.RECONVERGENT B0, `(.L_x_58) ;  /* 0x0000046000007945 */ /* 0x000ff00003800200 */
[----:B-1----:R-:W-:Y:S04]  /*06d0*/  @!P1 LDS R4, [R2+0x100] ;  /* 0x0001000002049984 */ /* 0x002fe80000000800 */
[----:B------:R-:W1:Y:S02]  /*06e0*/  @!P1 LDS R5, [R2] ;  /* 0x0000000002059984 */ /* 0x000e640000000800 */
[----:B-1----:R-:W-:-:S05]  /*06f0*/  @!P1 IMAD.IADD R5, R4, 0x1, R5 ;  /* 0x0000000104059824 */ /* 0x002fca00078e0205 */
[----:B------:R-:W-:Y:S04]  /*0700*/  @!P1 STS [R2], R5 ;  /* 0x0000000502009388 */ /* 0x000fe80000000800 */
[----:B------:R-:W-:Y:S04]  /*0710*/  @!P1 LDS R4, [R8+0x100] ;  /* 0x0001000008049984 */ /* 0x000fe80000000800 */
[----:B------:R-:W1:Y:S02]  /*0720*/  @!P1 LDS R7, [R8] ;  /* 0x0000000008079984 */ /* 0x000e640000000800 */
[----:B-1----:R-:W-:-:S05]  /*0730*/  @!P1 IMAD.IADD R7, R4, 0x1, R7 ;  /* 0x0000000104079824 */ /* 0x002fca00078e0207 */
[----:B------:R-:W-:Y:S01]  /*0740*/  @!P1 STS [R8], R7 ;  /* 0x0000000708009388 */ /* 0x000fe20000000800 */
[----:B------:R-:W-:-:S03]  /*0750*/  NOP ;  /* 0x0000000000007918 */ /* 0x000fc60000000000 */
[----:B------:R-:W-:Y:S01]  /*0760*/  @!P0 LDS R4, [R2+0x80] ;  /* 0x0000800002048984 */ /* 0x000fe20000000800 */
[----:B------:R-:W-:-:S03]  /*0770*/  ISETP.GT.U32.AND P1, PT, R3, 0xf, PT ;  /* 0x0000000f0300780c */ /* 0x000fc60003f24070 */
[----:B0-----:R-:W0:Y:S02]  /*0780*/  @!P0 LDS R9, [R2] ;  /* 0x0000000002098984 */ /* 0x001e240000000800 */
        /* <DEDUP_REMOVED lines=14> */
[----:B0-----:R-:W-:-:S05]  /*0870*/  @!P1 IMAD.IADD R9, R4, 0x1, R9 ;  /* 0x0000000104099824 */ /* 0x001fca00078e0209 */
        /* <DEDUP_REMOVED lines=36> */
[----:B--2---:R-:W1:Y:S04]  /*0ac0*/  LDS.64 R2, [UR4+0x3c00] ;  /* 0x003c0004ff027984 */ /* 0x004e680008000a00 */
[----:B------:R-:W2:Y:S01]  /*0ad0*/  LDS.64 R4, [UR4+0x3d80] ;  /* 0x003d8004ff047984 */ /* 0x000ea20008000a00 */
[----:B-1----:R-:W-:Y:S02]  /*0ae0*/  IMAD.IADD R2, R3, 0x1, R2 ;  /* 0x0000000103027824 */ /* 0x002fe400078e0202 */
[----:B--2---:R-:W-:-:S03]  /*0af0*/  IMAD.IADD R3, R5, 0x1, R4 ;  /* 0x0000000105037824 */ /* 0x004fc600078e0204 */
[----:B------:R1:W-:Y:S04]  /*0b00*/  STS [UR4+0x3c00], R2 ;  /* 0x003c0002ff007988 */ /* 0x0003e80008000804 */
[----:B------:R1:W-:Y:S02]  /*0b10*/  STS [UR4+0x3d80], R3 ;  /* 0x003d8003ff007988 */ /* 0x0003e40008000804 */
.L_x_59:
[----:B------:R-:W-:Y:S05]  /*0b20*/  BSYNC.RECONVERGENT B0 ;  /* 0x0000000000007941 */ /* 0x000fea0003800200 */
.L_x_58:
[----:B------:R-:W-:Y:S01]  /*0b30*/  NOP ;  /* 0x0000000000007918 */ /* 0x000fe20000000000 */
[----:B------:R-:W-:Y:S05]  /*0b40*/  @P1 EXIT ;  /* 0x000000000000194d */ /* 0x000fea0003800000 */
[----:B------:R-:W3:Y:S01]  /*0b50*/  S2UR UR5, SR_CgaCtaId ;  /* 0x00000000000579c3 */ /* 0x000ee20000008800 */
[----:B------:R-:W-:-:S07]  /*0b60*/  UMOV UR4, 0x400 ;  /* 0x0000040000047882 */ /* 0x000fce0000000000 */
[----:B-12---:R-:W1:Y:S08]  /*0b70*/  LDC.64 R2, c[0x0][0x3a0] ;  /* 0x0000e800ff027b82 */ /* 0x006e700000000a00 */
[----:B------:R-:W2:Y:S01]  /*0b80*/  LDC.64 R4, c[0x0][0x3a8] ;  /* 0x0000ea00ff047b82 */ /* 0x000ea20000000a00 */
[----:B---3--:R-:W-:Y:S01]  /*0b90*/  ULEA UR4, UR5, UR4, 0x18 ;  /* 0x0000000405047291 */ /* 0x008fe2000f8ec0ff */
[----:B-1----:R-:W-:-:S08]  /*0ba0*/  IMAD.WIDE.U32 R2, R0, 0x4, R2 ;  /* 0x0000000400027825 */ /* 0x002fd000078e0002 */
[----:B------:R-:W1:Y:S04]  /*0bb0*/  LDS R7, [UR4+0x3c00] ;  /* 0x003c0004ff077984 */ /* 0x000e680008000800 */
[----:B0-----:R-:W0:Y:S01]  /*0bc0*/  LDS R9, [UR4+0x3d80] ;  /* 0x003d8004ff097984 */ /* 0x001e220008000800 */
[----:B--2---:R-:W-:-:S03]  /*0bd0*/  IMAD.WIDE.U32 R4, R0, 0x4, R4 ;  /* 0x0000000400047825 */ /* 0x004fc600078e0004 */
[----:B-1----:R-:W-:Y:S04]  /*0be0*/  STG.E desc[UR6][R2.64], R7 ;  /* 0x0000000702007986 */ /* 0x002fe8000c101906 */
[----:B0-----:R-:W-:Y:S01]  /*0bf0*/  STG.E desc[UR6][R4.64], R9 ;  /* 0x0000000904007986 */ /* 0x001fe2000c101906 */
[----:B------:R-:W-:Y:S05]  /*0c00*/  EXIT ;  /* 0x000000000000794d */ /* 0x000fea0003800000 */
.L_x_60:
        /* <DEDUP_REMOVED lines=15> */
.L_x_62:


//--------------------- .nv.shared._Z23BitBoard_cuda_kernel_b2iiPjS_S_S_S_lS_iiiiiii --------------------------
	.section	.nv.shared._Z23BitBoard_cuda_kernel_b2iiPjS_S_S_S_lS_iiiiiii,"aw",@nobits
	.sectionflags	@""
	.align	4
.nv.shared._Z23BitBoard_cuda_kernel_b2iiPjS_S_S_S_lS_iiiiiii:
	.zero		17152


//--------------------- .nv.shared.reserved.0     --------------------------
	.section	.nv.shared.reserved.0,"aw",@nobits
	.weak		__nv_reservedSMEM_offset_0_alias
	.size		__nv_reservedSMEM_offset_0_alias, 0, 64
	.other		__nv_reservedSMEM_offset_0_alias,@"STO_CUDA_RESERVED_SHARED STV_DEFAULT"
__nv_reservedSMEM_offset_0_alias:
	.zero		0
	.zero		64


//--------------------- .nv.global                --------------------------
	.section	.nv.global,"aw",@nobits
	.align	8
.nv.global:
	.type		dlocal,@object
	.size		dlocal,(gdl - dlocal)
dlocal:
	.zero		288
	.type		gdl,@object
	.size		gdl,(.L_1 - gdl)
gdl:
	.zero		2879712
.L_1:


//--------------------- .nv.shared._Z23BitBoard_cuda_kernel_b1iiPjS_S_S_S_lii --------------------------
	.section	.nv.shared._Z23BitBoard_cuda_kernel_b1iiPjS_S_S_S_lii,"aw",@nobits
	.sectionflags	@""
	.align	4
.nv.shared._Z23BitBoard_cuda_kernel_b1iiPjS_S_S_S_lii:
	.zero		17152


//--------------------- .nv.constant0._Z23BitBoard_cuda_kernel_b2iiPjS_S_S_S_lS_iiiiiii --------------------------
	.section	.nv.constant0._Z23BitBoard_cuda_kernel_b2iiPjS_S_S_S_lS_iiiiiii,"a",@progbits
	.sectionflags	@""
	.align	4
.nv.constant0._Z23BitBoard_cuda_kernel_b2iiPjS_S_S_S_lS_iiiiiii:
	.zero		988


//--------------------- .nv.constant0._Z23BitBoard_cuda_kernel_b1iiPjS_S_S_S_lii --------------------------
	.section	.nv.constant0._Z23BitBoard_cuda_kernel_b1iiPjS_S_S_S_lii,"a",@progbits
	.sectionflags	@""
	.align	4
.nv.constant0._Z23BitBoard_cuda_kernel_b1iiPjS_S_S_S_lii:
	.zero		960


//--------------------- SYMBOLS --------------------------

	.type		.nv.reservedSmem.offset0,@object
	.size		.nv.reservedSmem.offset0,0x4
	.type		.nv.reservedSmem.cap,@object
	.size		.nv.reservedSmem.cap,0x4
